//
// Generated by NVIDIA NVVM Compiler
//
// Compiler Build ID: CL-36424714
// Cuda compilation tools, release 13.0, V13.0.88
// Based on NVVM 20.0.0
//

.version 9.0
.target sm_100
.address_size 64

	// .globl	calPhaseKernel
.extern .func  (.param .b32 func_retval0) vprintf
(
	.param .b64 vprintf_param_0,
	.param .b64 vprintf_param_1
)
;
.global .align 1 .b8 $str[18] = {102, 114, 101, 113, 117, 101, 110, 99, 121, 58, 32, 37, 100, 32, 37, 102, 32};

.visible .entry calPhaseKernel(
	.param .u64 .ptr .align 1 calPhaseKernel_param_0,
	.param .f32 calPhaseKernel_param_1,
	.param .u32 calPhaseKernel_param_2,
	.param .u32 calPhaseKernel_param_3
)
{
	.local .align 16 .b8 	__local_depot0[16];
	.reg .b64 	%SP;
	.reg .b64 	%SPL;
	.reg .pred 	%p<6>;
	.reg .b32 	%r<25>;
	.reg .b32 	%f<2>;
	.reg .b64 	%rd<16>;
	.reg .b64 	%fd<26>;

	mov.u64 	%SPL, __local_depot0;
	cvta.local.u64 	%SP, %SPL;
	ld.param.u64 	%rd2, [calPhaseKernel_param_0];
	ld.param.f32 	%f1, [calPhaseKernel_param_1];
	ld.param.u32 	%r3, [calPhaseKernel_param_2];
	ld.param.u32 	%r4, [calPhaseKernel_param_3];
	add.u64 	%rd3, %SP, 0;
	add.u64 	%rd1, %SPL, 0;
	mov.u32 	%r5, %tid.x;
	mov.u32 	%r6, %ctaid.x;
	mov.u32 	%r7, %ntid.x;
	mad.lo.s32 	%r1, %r6, %r7, %r5;
	cvt.rn.f64.s32 	%fd4, %r4;
	mov.f64 	%fd5, 0d4030000000000000;
	div.rn.f64 	%fd6, %fd5, %fd4;
	cvt.rn.f64.s32 	%fd7, %r3;
	div.rn.f64 	%fd8, %fd6, %fd7;
	div.s32 	%r8, %r1, %r4;
	mul.lo.s32 	%r9, %r8, %r4;
	sub.s32 	%r10, %r1, %r9;
	shr.u32 	%r11, %r3, 31;
	add.s32 	%r12, %r3, %r11;
	shr.s32 	%r13, %r12, 1;
	setp.lt.s32 	%p1, %r8, %r13;
	neg.s32 	%r14, %r13;
	selp.b32 	%r15, %r14, %r13, %p1;
	add.s32 	%r2, %r8, %r15;
	cvt.rn.f64.s32 	%fd9, %r10;
	mul.f64 	%fd10, %fd6, %fd9;
	mov.f64 	%fd11, 0d4074E80000000000;
	sub.f64 	%fd12, %fd11, %fd10;
	mul.f64 	%fd13, %fd6, 0d3FE0000000000000;
	sub.f64 	%fd1, %fd12, %fd13;
	cvt.rn.f64.s32 	%fd14, %r2;
	mul.f64 	%fd15, %fd8, %fd14;
	sub.f64 	%fd2, %fd15, %fd13;
	sub.f64 	%fd3, %fd1, %fd2;
	setp.eq.s32 	%p2, %r1, 512;
	@%p2 bra 	$L__BB0_5;
	setp.eq.s32 	%p3, %r1, 256;
	@%p3 bra 	$L__BB0_4;
	setp.ne.s32 	%p4, %r1, 0;
	@%p4 bra 	$L__BB0_6;
	mov.b32 	%r22, 0;
	st.local.u32 	[%rd1], %r22;
	st.local.f64 	[%rd1+8], %fd3;
	mov.u64 	%rd10, $str;
	cvta.global.u64 	%rd11, %rd10;
	{ // callseq 2, 0
	.param .b64 param0;
	st.param.b64 	[param0], %rd11;
	.param .b64 param1;
	st.param.b64 	[param1], %rd3;
	.param .b32 retval0;
	call.uni (retval0), 
	vprintf, 
	(
	param0, 
	param1
	);
	ld.param.b32 	%r23, [retval0];
	} // callseq 2
	bra.uni 	$L__BB0_6;
$L__BB0_4:
	mov.b32 	%r19, 256;
	st.local.u32 	[%rd1], %r19;
	st.local.f64 	[%rd1+8], %fd3;
	mov.u64 	%rd7, $str;
	cvta.global.u64 	%rd8, %rd7;
	{ // callseq 1, 0
	.param .b64 param0;
	st.param.b64 	[param0], %rd8;
	.param .b64 param1;
	st.param.b64 	[param1], %rd3;
	.param .b32 retval0;
	call.uni (retval0), 
	vprintf, 
	(
	param0, 
	param1
	);
	ld.param.b32 	%r20, [retval0];
	} // callseq 1
	bra.uni 	$L__BB0_6;
$L__BB0_5:
	mov.b32 	%r16, 512;
	st.local.u32 	[%rd1], %r16;
	st.local.f64 	[%rd1+8], %fd3;
	mov.u64 	%rd4, $str;
	cvta.global.u64 	%rd5, %rd4;
	{ // callseq 0, 0
	.param .b64 param0;
	st.param.b64 	[param0], %rd5;
	.param .b64 param1;
	st.param.b64 	[param1], %rd3;
	.param .b32 retval0;
	call.uni (retval0), 
	vprintf, 
	(
	param0, 
	param1
	);
	ld.param.b32 	%r17, [retval0];
	} // callseq 0
$L__BB0_6:
	mul.f64 	%fd16, %fd2, %fd2;
	cvt.f64.f32 	%fd17, %f1;
	mul.f64 	%fd18, %fd17, 0d412E848000000000;
	div.rn.f64 	%fd19, %fd18, 0d3F2F969E3C968944;
	cvta.to.global.u64 	%rd13, %rd2;
	mul.f64 	%fd20, %fd19, 0dC01921FB54442D28;
	mul.f64 	%fd21, %fd20, %fd16;
	mul.f64 	%fd22, %fd1, %fd3;
	mul.f64 	%fd23, %fd1, %fd22;
	div.rn.f64 	%fd24, %fd21, %fd23;
	mul.wide.s32 	%rd14, %r1, 8;
	add.s64 	%rd15, %rd13, %rd14;
	setp.eq.s32 	%p5, %r2, 0;
	selp.f64 	%fd25, 0d0000000000000000, %fd24, %p5;
	st.global.f64 	[%rd15], %fd25;
	ret;

}
	// .globl	typecast_in
.visible .entry typecast_in(
	.param .u64 .ptr .align 1 typecast_in_param_0,
	.param .u64 .ptr .align 1 typecast_in_param_1,
	.param .u32 typecast_in_param_2
)
{
	.reg .pred 	%p<2>;
	.reg .b16 	%rs<3>;
	.reg .b32 	%r<8>;
	.reg .b32 	%f<3>;
	.reg .b64 	%rd<9>;

	ld.param.u64 	%rd1, [typecast_in_param_0];
	ld.param.u64 	%rd2, [typecast_in_param_1];
	ld.param.u32 	%r2, [typecast_in_param_2];
	mov.u32 	%r3, %tid.x;
	mov.u32 	%r4, %ctaid.x;
	mov.u32 	%r5, %ntid.x;
	mad.lo.s32 	%r1, %r4, %r5, %r3;
	setp.ge.s32 	%p1, %r1, %r2;
	@%p1 bra 	$L__BB1_2;
	cvta.to.global.u64 	%rd3, %rd2;
	cvta.to.global.u64 	%rd4, %rd1;
	shl.b32 	%r6, %r1, 1;
	cvt.s64.s32 	%rd5, %r6;
	add.s64 	%rd6, %rd3, %rd5;
	ld.global.s8 	%rs1, [%rd6];
	cvt.rn.f32.s16 	%f1, %rs1;
	add.s32 	%r7, %r2, %r1;
	mul.wide.s32 	%rd7, %r7, 8;
	add.s64 	%rd8, %rd4, %rd7;
	st.global.f32 	[%rd8], %f1;
	ld.global.s8 	%rs2, [%rd6+1];
	cvt.rn.f32.s16 	%f2, %rs2;
	st.global.f32 	[%rd8+4], %f2;
$L__BB1_2:
	ret;

}
	// .globl	typecast_out
.visible .entry typecast_out(
	.param .u64 .ptr .align 1 typecast_out_param_0,
	.param .u64 .ptr .align 1 typecast_out_param_1,
	.param .u32 typecast_out_param_2,
	.param .u32 typecast_out_param_3
)
{
	.reg .pred 	%p<2>;
	.reg .b32 	%r<11>;
	.reg .b32 	%f<8>;
	.reg .b64 	%rd<9>;

	ld.param.u64 	%rd1, [typecast_out_param_0];
	ld.param.u64 	%rd2, [typecast_out_param_1];
	ld.param.u32 	%r2, [typecast_out_param_2];
	ld.param.u32 	%r3, [typecast_out_param_3];
	mov.u32 	%r4, %tid.x;
	mov.u32 	%r5, %ctaid.x;
	mov.u32 	%r6, %ntid.x;
	mad.lo.s32 	%r1, %r5, %r6, %r4;
	setp.ge.s32 	%p1, %r1, %r3;
	@%p1 bra 	$L__BB2_2;
	cvta.to.global.u64 	%rd3, %rd2;
	cvta.to.global.u64 	%rd4, %rd1;
	shr.u32 	%r7, %r3, 31;
	add.s32 	%r8, %r3, %r7;
	shr.s32 	%r9, %r8, 1;
	add.s32 	%r10, %r9, %r1;
	mul.wide.s32 	%rd5, %r10, 8;
	add.s64 	%rd6, %rd3, %rd5;
	ld.global.v2.f32 	{%f1, %f2}, [%rd6];
	cvt.rn.f32.s32 	%f3, %r2;
	div.rn.f32 	%f4, %f1, %f3;
	div.rn.f32 	%f5, %f2, %f3;
	mul.f32 	%f6, %f5, %f5;
	fma.rn.f32 	%f7, %f4, %f4, %f6;
	mul.wide.s32 	%rd7, %r1, 4;
	add.s64 	%rd8, %rd4, %rd7;
	st.global.f32 	[%rd8], %f7;
$L__BB2_2:
	ret;

}
	// .globl	convolve
.visible .entry convolve(
	.param .u64 .ptr .align 1 convolve_param_0,
	.param .u64 .ptr .align 1 convolve_param_1
)
{
	.reg .pred 	%p<2>;
	.reg .b32 	%r<5>;
	.reg .b32 	%f<2>;
	.reg .b64 	%rd<5>;

	ld.param.u64 	%rd1, [convolve_param_0];
	mov.u32 	%r2, %tid.x;
	mov.u32 	%r3, %ctaid.x;
	mov.u32 	%r4, %ntid.x;
	mad.lo.s32 	%r1, %r3, %r4, %r2;
	setp.gt.s32 	%p1, %r1, 22937599;
	@%p1 bra 	$L__BB3_2;
	cvta.to.global.u64 	%rd2, %rd1;
	mul.wide.s32 	%rd3, %r1, 8;
	add.s64 	%rd4, %rd2, %rd3;
	mov.f32 	%f1, 0f00000000;
	st.global.v2.f32 	[%rd4], {%f1, %f1};
$L__BB3_2:
	ret;

}


// ===== COMPILED SASS (sm_100) =====

	.target	sm_100

	.elftype	@"ET_EXEC"


//--------------------- .note.nv.tkinfo           --------------------------
	.section	.note.nv.tkinfo,"",@"SHT_NOTE"
	.sectionflags	@"SHF_NOTE_NV_TKINFO"
	.tkinfo
        /*0018*/ 	.word	0x00000002
        /*0030*/ 	.string	""
        /*0030*/ 	.string	"ptxas"
        /*0030*/ 	.string	"Cuda compilation tools, release 13.0, V13.0.88"
        /*0030*/ 	.string	"Build cuda_13.0.r13.0/compiler.36424714_0"
        /*0030*/ 	.string	"-arch sm_100 -m 64 "



//--------------------- .note.nv.cuinfo           --------------------------
	.section	.note.nv.cuinfo,"",@"SHT_NOTE"
	.sectionflags	@"SHF_NOTE_NV_CUINFO"
        /*0018*/ 	.short	0x0002
        /*001a*/ 	.short	0x0064
        /*001c*/ 	.short	0x0082
	.zero		2


//--------------------- .nv.info                  --------------------------
	.section	.nv.info,"",@"SHT_CUDA_INFO"
	.align	4


	//----- nvinfo : EIATTR_REGCOUNT
	.align		4
        /*0000*/ 	.byte	0x04, 0x2f
        /*0002*/ 	.short	(.L_2 - .L_1)
	.align		4
.L_1:
        /*0004*/ 	.word	index@(calPhaseKernel)
        /*0008*/ 	.word	0x0000001f


	//----- nvinfo : EIATTR_FRAME_SIZE
	.align		4
.L_2:
        /*000c*/ 	.byte	0x04, 0x11
        /*000e*/ 	.short	(.L_4 - .L_3)
	.align		4
.L_3:
        /*0010*/ 	.word	index@($__internal_1_$__cuda_sm20_div_rn_f64_full)
        /*0014*/ 	.word	0x00000010


	//----- nvinfo : EIATTR_FRAME_SIZE
	.align		4
.L_4:
        /*0018*/ 	.byte	0x04, 0x11
        /*001a*/ 	.short	(.L_6 - .L_5)
	.align		4
.L_5:
        /*001c*/ 	.word	index@(calPhaseKernel)
        /*0020*/ 	.word	0x00000010


	//----- nvinfo : EIATTR_REGCOUNT
	.align		4
.L_6:
        /*0024*/ 	.byte	0x04, 0x2f
        /*0026*/ 	.short	(.L_8 - .L_7)
	.align		4
.L_7:
        /*0028*/ 	.word	index@(typecast_in)
        /*002c*/ 	.word	0x0000000c


	//----- nvinfo : EIATTR_FRAME_SIZE
	.align		4
.L_8:
        /*0030*/ 	.byte	0x04, 0x11
        /*0032*/ 	.short	(.L_10 - .L_9)
	.align		4
.L_9:
        /*0034*/ 	.word	index@(typecast_in)
        /*0038*/ 	.word	0x00000000


	//----- nvinfo : EIATTR_REGCOUNT
	.align		4
.L_10:
        /*003c*/ 	.byte	0x04, 0x2f
        /*003e*/ 	.short	(.L_12 - .L_11)
	.align		4
.L_11:
        /*0040*/ 	.word	index@(typecast_out)
        /*0044*/ 	.word	0x00000012


	//----- nvinfo : EIATTR_FRAME_SIZE
	.align		4
.L_12:
        /*0048*/ 	.byte	0x04, 0x11
        /*004a*/ 	.short	(.L_14 - .L_13)
	.align		4
.L_13:
        /*004c*/ 	.word	index@($__internal_0_$__cuda_sm3x_div_rn_noftz_f32_slowpath)
        /*0050*/ 	.word	0x00000000


	//----- nvinfo : EIATTR_FRAME_SIZE
	.align		4
.L_14:
        /*0054*/ 	.byte	0x04, 0x11
        /*0056*/ 	.short	(.L_16 - .L_15)
	.align		4
.L_15:
        /*0058*/ 	.word	index@(typecast_out)
        /*005c*/ 	.word	0x00000000


	//----- nvinfo : EIATTR_REGCOUNT
	.align		4
.L_16:
        /*0060*/ 	.byte	0x04, 0x2f
        /*0062*/ 	.short	(.L_18 - .L_17)
	.align		4
.L_17:
        /*0064*/ 	.word	index@(convolve)
        /*0068*/ 	.word	0x00000008


	//----- nvinfo : EIATTR_FRAME_SIZE
	.align		4
.L_18:
        /*006c*/ 	.byte	0x04, 0x11
        /*006e*/ 	.short	(.L_20 - .L_19)
	.align		4
.L_19:
        /*0070*/ 	.word	index@(convolve)
        /*0074*/ 	.word	0x00000000


	//----- nvinfo : EIATTR_MIN_STACK_SIZE
	.align		4
.L_20:
        /*0078*/ 	.byte	0x04, 0x12
        /*007a*/ 	.short	(.L_22 - .L_21)
	.align		4
.L_21:
        /*007c*/ 	.word	index@(convolve)
        /*0080*/ 	.word	0x00000000


	//----- nvinfo : EIATTR_MIN_STACK_SIZE
	.align		4
.L_22:
        /*0084*/ 	.byte	0x04, 0x12
        /*0086*/ 	.short	(.L_24 - .L_23)
	.align		4
.L_23:
        /*0088*/ 	.word	index@(typecast_out)
        /*008c*/ 	.word	0x00000000


	//----- nvinfo : EIATTR_MIN_STACK_SIZE
	.align		4
.L_24:
        /*0090*/ 	.byte	0x04, 0x12
        /*0092*/ 	.short	(.L_26 - .L_25)
	.align		4
.L_25:
        /*0094*/ 	.word	index@(typecast_in)
        /*0098*/ 	.word	0x00000000


	//----- nvinfo : EIATTR_MIN_STACK_SIZE
	.align		4
.L_26:
        /*009c*/ 	.byte	0x04, 0x12
        /*009e*/ 	.short	(.L_28 - .L_27)
	.align		4
.L_27:
        /*00a0*/ 	.word	index@(calPhaseKernel)
        /*00a4*/ 	.word	0x00000010
.L_28:


//--------------------- .nv.compat                --------------------------
	.section	.nv.compat,"",@"SHT_CUDA_COMPAT_INFO"
	.align	4
        /*0000*/ 	.byte	0x02, 0x09, 0x00, 0x00, 0x02, 0x02, 0x01, 0x00, 0x02, 0x05, 0x05, 0x00, 0x03, 0x07, 0x01, 0x01
        /*0010*/ 	.byte	0x02, 0x03, 0x00, 0x00, 0x02, 0x06, 0x01, 0x00, 0x04, 0x0b, 0x08, 0x00, 0x01, 0x00, 0x00, 0x00
        /*0020*/ 	.byte	0x00, 0x00, 0x00, 0x00


//--------------------- .nv.info.convolve         --------------------------
	.section	.nv.info.convolve,"",@"SHT_CUDA_INFO"
	.sectionflags	@""
	.align	4


	//----- nvinfo : EIATTR_CUDA_API_VERSION
	.align		4
        /*0000*/ 	.byte	0x04, 0x37
        /*0002*/ 	.short	(.L_30 - .L_29)
.L_29:
        /*0004*/ 	.word	0x00000082


	//----- nvinfo : EIATTR_KPARAM_INFO
	.align		4
.L_30:
        /*0008*/ 	.byte	0x04, 0x17
        /*000a*/ 	.short	(.L_32 - .L_31)
.L_31:
        /*000c*/ 	.word	0x00000000
        /*0010*/ 	.short	0x0001
        /*0012*/ 	.short	0x0008
        /*0014*/ 	.byte	0x00, 0xf5, 0x21, 0x00


	//----- nvinfo : EIATTR_KPARAM_INFO
	.align		4
.L_32:
        /*0018*/ 	.byte	0x04, 0x17
        /*001a*/ 	.short	(.L_34 - .L_33)
.L_33:
        /*001c*/ 	.word	0x00000000
        /*0020*/ 	.short	0x0000
        /*0022*/ 	.short	0x0000
        /*0024*/ 	.byte	0x00, 0xf5, 0x21, 0x00


	//----- nvinfo : EIATTR_SPARSE_MMA_MASK
	.align		4
.L_34:
        /*0028*/ 	.byte	0x03, 0x50
        /*002a*/ 	.short	0x0000


	//----- nvinfo : EIATTR_MAXREG_COUNT
	.align		4
        /*002c*/ 	.byte	0x03, 0x1b
        /*002e*/ 	.short	0x00ff


	//----- nvinfo : EIATTR_MERCURY_ISA_VERSION
	.align		4
        /*0030*/ 	.byte	0x03, 0x5f
        /*0032*/ 	.short	0x0101


	//----- nvinfo : EIATTR_VRC_CTA_INIT_COUNT
	.align		4
        /*0034*/ 	.byte	0x02, 0x4a
	.zero		1
	.zero		1


	//----- nvinfo : EIATTR_EXIT_INSTR_OFFSETS
	.align		4
        /*0038*/ 	.byte	0x04, 0x1c
        /*003a*/ 	.short	(.L_36 - .L_35)


	//   ....[0]....
.L_35:
        /*003c*/ 	.word	0x00000060


	//   ....[1]....
        /*0040*/ 	.word	0x000000b0


	//----- nvinfo : EIATTR_CBANK_PARAM_SIZE
	.align		4
.L_36:
        /*0044*/ 	.byte	0x03, 0x19
        /*0046*/ 	.short	0x0010


	//----- nvinfo : EIATTR_PARAM_CBANK
	.align		4
        /*0048*/ 	.byte	0x04, 0x0a
        /*004a*/ 	.short	(.L_38 - .L_37)
	.align		4
.L_37:
        /*004c*/ 	.word	index@(.nv.constant0.convolve)
        /*0050*/ 	.short	0x0380
        /*0052*/ 	.short	0x0010


	//----- nvinfo : EIATTR_SW_WAR
	.align		4
.L_38:
        /*0054*/ 	.byte	0x04, 0x36
        /*0056*/ 	.short	(.L_40 - .L_39)
.L_39:
        /*0058*/ 	.word	0x00000008
.L_40:


//--------------------- .nv.info.typecast_out     --------------------------
	.section	.nv.info.typecast_out,"",@"SHT_CUDA_INFO"
	.sectionflags	@""
	.align	4


	//----- nvinfo : EIATTR_CUDA_API_VERSION
	.align		4
        /*0000*/ 	.byte	0x04, 0x37
        /*0002*/ 	.short	(.L_42 - .L_41)
.L_41:
        /*0004*/ 	.word	0x00000082


	//----- nvinfo : EIATTR_KPARAM_INFO
	.align		4
.L_42:
        /*0008*/ 	.byte	0x04, 0x17
        /*000a*/ 	.short	(.L_44 - .L_43)
.L_43:
        /*000c*/ 	.word	0x00000000
        /*0010*/ 	.short	0x0003
        /*0012*/ 	.short	0x0014
        /*0014*/ 	.byte	0x00, 0xf0, 0x11, 0x00


	//----- nvinfo : EIATTR_KPARAM_INFO
	.align		4
.L_44:
        /*0018*/ 	.byte	0x04, 0x17
        /*001a*/ 	.short	(.L_46 - .L_45)
.L_45:
        /*001c*/ 	.word	0x00000000
        /*0020*/ 	.short	0x0002
        /*0022*/ 	.short	0x0010
        /*0024*/ 	.byte	0x00, 0xf0, 0x11, 0x00


	//----- nvinfo : EIATTR_KPARAM_INFO
	.align		4
.L_46:
        /*0028*/ 	.byte	0x04, 0x17
        /*002a*/ 	.short	(.L_48 - .L_47)
.L_47:
        /*002c*/ 	.word	0x00000000
        /*0030*/ 	.short	0x0001
        /*0032*/ 	.short	0x0008
        /*0034*/ 	.byte	0x00, 0xf5, 0x21, 0x00


	//----- nvinfo : EIATTR_KPARAM_INFO
	.align		4
.L_48:
        /*0038*/ 	.byte	0x04, 0x17
        /*003a*/ 	.short	(.L_50 - .L_49)
.L_49:
        /*003c*/ 	.word	0x00000000
        /*0040*/ 	.short	0x0000
        /*0042*/ 	.short	0x0000
        /*0044*/ 	.byte	0x00, 0xf5, 0x21, 0x00


	//----- nvinfo : EIATTR_SPARSE_MMA_MASK
	.align		4
.L_50:
        /*0048*/ 	.byte	0x03, 0x50
        /*004a*/ 	.short	0x0000


	//----- nvinfo : EIATTR_MAXREG_COUNT
	.align		4
        /*004c*/ 	.byte	0x03, 0x1b
        /*004e*/ 	.short	0x00ff


	//----- nvinfo : EIATTR_MERCURY_ISA_VERSION
	.align		4
        /*0050*/ 	.byte	0x03, 0x5f
        /*0052*/ 	.short	0x0101


	//----- nvinfo : EIATTR_VRC_CTA_INIT_COUNT
	.align		4
        /*0054*/ 	.byte	0x02, 0x4a
	.zero		1
	.zero		1


	//----- nvinfo : EIATTR_EXIT_INSTR_OFFSETS
	.align		4
        /*0058*/ 	.byte	0x04, 0x1c
        /*005a*/ 	.short	(.L_52 - .L_51)


	//   ....[0]....
.L_51:
        /*005c*/ 	.word	0x00000070


	//   ....[1]....
        /*0060*/ 	.word	0x000002f0


	//----- nvinfo : EIATTR_CRS_STACK_SIZE
	.align		4
.L_52:
        /*0064*/ 	.byte	0x04, 0x1e
        /*0066*/ 	.short	(.L_54 - .L_53)
.L_53:
        /*0068*/ 	.word	0x00000000


	//----- nvinfo : EIATTR_CBANK_PARAM_SIZE
	.align		4
.L_54:
        /*006c*/ 	.byte	0x03, 0x19
        /*006e*/ 	.short	0x0018


	//----- nvinfo : EIATTR_PARAM_CBANK
	.align		4
        /*0070*/ 	.byte	0x04, 0x0a
        /*0072*/ 	.short	(.L_56 - .L_55)
	.align		4
.L_55:
        /*0074*/ 	.word	index@(.nv.constant0.typecast_out)
        /*0078*/ 	.short	0x0380
        /*007a*/ 	.short	0x0018


	//----- nvinfo : EIATTR_SW_WAR
	.align		4
.L_56:
        /*007c*/ 	.byte	0x04, 0x36
        /*007e*/ 	.short	(.L_58 - .L_57)
.L_57:
        /*0080*/ 	.word	0x00000008
.L_58:


//--------------------- .nv.info.typecast_in      --------------------------
	.section	.nv.info.typecast_in,"",@"SHT_CUDA_INFO"
	.sectionflags	@""
	.align	4


	//----- nvinfo : EIATTR_CUDA_API_VERSION
	.align		4
        /*0000*/ 	.byte	0x04, 0x37
        /*0002*/ 	.short	(.L_60 - .L_59)
.L_59:
        /*0004*/ 	.word	0x00000082


	//----- nvinfo : EIATTR_KPARAM_INFO
	.align		4
.L_60:
        /*0008*/ 	.byte	0x04, 0x17
        /*000a*/ 	.short	(.L_62 - .L_61)
.L_61:
        /*000c*/ 	.word	0x00000000
        /*0010*/ 	.short	0x0002
        /*0012*/ 	.short	0x0010
        /*0014*/ 	.byte	0x00, 0xf0, 0x11, 0x00


	//----- nvinfo : EIATTR_KPARAM_INFO
	.align		4
.L_62:
        /*0018*/ 	.byte	0x04, 0x17
        /*001a*/ 	.short	(.L_64 - .L_63)
.L_63:
        /*001c*/ 	.word	0x00000000
        /*0020*/ 	.short	0x0001
        /*0022*/ 	.short	0x0008
        /*0024*/ 	.byte	0x00, 0xf5, 0x21, 0x00


	//----- nvinfo : EIATTR_KPARAM_INFO
	.align		4
.L_64:
        /*0028*/ 	.byte	0x04, 0x17
        /*002a*/ 	.short	(.L_66 - .L_65)
.L_65:
        /*002c*/ 	.word	0x00000000
        /*0030*/ 	.short	0x0000
        /*0032*/ 	.short	0x0000
        /*0034*/ 	.byte	0x00, 0xf5, 0x21, 0x00


	//----- nvinfo : EIATTR_SPARSE_MMA_MASK
	.align		4
.L_66:
        /*0038*/ 	.byte	0x03, 0x50
        /*003a*/ 	.short	0x0000


	//----- nvinfo : EIATTR_MAXREG_COUNT
	.align		4
        /*003c*/ 	.byte	0x03, 0x1b
        /*003e*/ 	.short	0x00ff


	//----- nvinfo : EIATTR_MERCURY_ISA_VERSION
	.align		4
        /*0040*/ 	.byte	0x03, 0x5f
        /*0042*/ 	.short	0x0101


	//----- nvinfo : EIATTR_VRC_CTA_INIT_COUNT
	.align		4
        /*0044*/ 	.byte	0x02, 0x4a
	.zero		1
	.zero		1


	//----- nvinfo : EIATTR_EXIT_INSTR_OFFSETS
	.align		4
        /*0048*/ 	.byte	0x04, 0x1c
        /*004a*/ 	.short	(.L_68 - .L_67)


	//   ....[0]....
.L_67:
        /*004c*/ 	.word	0x00000070


	//   ....[1]....
        /*0050*/ 	.word	0x00000160


	//----- nvinfo : EIATTR_CBANK_PARAM_SIZE
	.align		4
.L_68:
        /*0054*/ 	.byte	0x03, 0x19
        /*0056*/ 	.short	0x0014


	//----- nvinfo : EIATTR_PARAM_CBANK
	.align		4
        /*0058*/ 	.byte	0x04, 0x0a
        /*005a*/ 	.short	(.L_70 - .L_69)
	.align		4
.L_69:
        /*005c*/ 	.word	index@(.nv.constant0.typecast_in)
        /*0060*/ 	.short	0x0380
        /*0062*/ 	.short	0x0014


	//----- nvinfo : EIATTR_SW_WAR
	.align		4
.L_70:
        /*0064*/ 	.byte	0x04, 0x36
        /*0066*/ 	.short	(.L_72 - .L_71)
.L_71:
        /*0068*/ 	.word	0x00000008
.L_72:


//--------------------- .nv.info.calPhaseKernel   --------------------------
	.section	.nv.info.calPhaseKernel,"",@"SHT_CUDA_INFO"
	.sectionflags	@""
	.align	4


	//----- nvinfo : EIATTR_CUDA_API_VERSION
	.align		4
        /*0000*/ 	.byte	0x04, 0x37
        /*0002*/ 	.short	(.L_74 - .L_73)
.L_73:
        /*0004*/ 	.word	0x00000082


	//----- nvinfo : EIATTR_KPARAM_INFO
	.align		4
.L_74:
        /*0008*/ 	.byte	0x04, 0x17
        /*000a*/ 	.short	(.L_76 - .L_75)
.L_75:
        /*000c*/ 	.word	0x00000000
        /*0010*/ 	.short	0x0003
        /*0012*/ 	.short	0x0010
        /*0014*/ 	.byte	0x00, 0xf0, 0x11, 0x00


	//----- nvinfo : EIATTR_KPARAM_INFO
	.align		4
.L_76:
        /*0018*/ 	.byte	0x04, 0x17
        /*001a*/ 	.short	(.L_78 - .L_77)
.L_77:
        /*001c*/ 	.word	0x00000000
        /*0020*/ 	.short	0x0002
        /*0022*/ 	.short	0x000c
        /*0024*/ 	.byte	0x00, 0xf0, 0x11, 0x00


	//----- nvinfo : EIATTR_KPARAM_INFO
	.align		4
.L_78:
        /*0028*/ 	.byte	0x04, 0x17
        /*002a*/ 	.short	(.L_80 - .L_79)
.L_79:
        /*002c*/ 	.word	0x00000000
        /*0030*/ 	.short	0x0001
        /*0032*/ 	.short	0x0008
        /*0034*/ 	.byte	0x00, 0xf0, 0x11, 0x00


	//----- nvinfo : EIATTR_KPARAM_INFO
	.align		4
.L_80:
        /*0038*/ 	.byte	0x04, 0x17
        /*003a*/ 	.short	(.L_82 - .L_81)
.L_81:
        /*003c*/ 	.word	0x00000000
        /*0040*/ 	.short	0x0000
        /*0042*/ 	.short	0x0000
        /*0044*/ 	.byte	0x00, 0xf5, 0x21, 0x00


	//----- nvinfo : EIATTR_SPARSE_MMA_MASK
	.align		4
.L_82:
        /*0048*/ 	.byte	0x03, 0x50
        /*004a*/ 	.short	0x0000


	//----- nvinfo : EIATTR_MAXREG_COUNT
	.align		4
        /*004c*/ 	.byte	0x03, 0x1b
        /*004e*/ 	.short	0x00ff


	//----- nvinfo : EIATTR_EXTERNS
	.align		4
        /*0050*/ 	.byte	0x04, 0x0f
        /*0052*/ 	.short	(.L_84 - .L_83)


	//   ....[0]....
	.align		4
.L_83:
        /*0054*/ 	.word	index@(vprintf)


	//----- nvinfo : EIATTR_MERCURY_ISA_VERSION
	.align		4
.L_84:
        /*0058*/ 	.byte	0x03, 0x5f
        /*005a*/ 	.short	0x0101


	//----- nvinfo : EIATTR_VRC_CTA_INIT_COUNT
	.align		4
        /*005c*/ 	.byte	0x02, 0x4a
	.zero		1
	.zero		1


	//----- nvinfo : EIATTR_SYSCALL_OFFSETS
	.align		4
        /*0060*/ 	.byte	0x04, 0x46
        /*0062*/ 	.short	(.L_86 - .L_85)


	//   ....[0]....
.L_85:
        /*0064*/ 	.word	0x000006e0


	//   ....[1]....
        /*0068*/ 	.word	0x00000790


	//   ....[2]....
        /*006c*/ 	.word	0x00000840


	//----- nvinfo : EIATTR_EXIT_INSTR_OFFSETS
	.align		4
.L_86:
        /*0070*/ 	.byte	0x04, 0x1c
        /*0072*/ 	.short	(.L_88 - .L_87)


	//   ....[0]....
.L_87:
        /*0074*/ 	.word	0x00000c30


	//----- nvinfo : EIATTR_CRS_STACK_SIZE
	.align		4
.L_88:
        /*0078*/ 	.byte	0x04, 0x1e
        /*007a*/ 	.short	(.L_90 - .L_89)
.L_89:
        /*007c*/ 	.word	0x00000000


	//----- nvinfo : EIATTR_CBANK_PARAM_SIZE
	.align		4
.L_90:
        /*0080*/ 	.byte	0x03, 0x19
        /*0082*/ 	.short	0x0014


	//----- nvinfo : EIATTR_PARAM_CBANK
	.align		4
        /*0084*/ 	.byte	0x04, 0x0a
        /*0086*/ 	.short	(.L_92 - .L_91)
	.align		4
.L_91:
        /*0088*/ 	.word	index@(.nv.constant0.calPhaseKernel)
        /*008c*/ 	.short	0x0380
        /*008e*/ 	.short	0x0014


	//----- nvinfo : EIATTR_SW_WAR
	.align		4
.L_92:
        /*0090*/ 	.byte	0x04, 0x36
        /*0092*/ 	.short	(.L_94 - .L_93)
.L_93:
        /*0094*/ 	.word	0x00000008
.L_94:


//--------------------- .nv.callgraph             --------------------------
	.section	.nv.callgraph,"",@"SHT_CUDA_CALLGRAPH"
	.align	4
	.sectionentsize	8
	.align		4
        /*0000*/ 	.word	0x00000000
	.align		4
        /*0004*/ 	.word	0xffffffff
	.align		4
        /*0008*/ 	.word	index@(calPhaseKernel)
	.align		4
        /*000c*/ 	.word	index@(vprintf)
	.align		4
        /*0010*/ 	.word	0x00000000
	.align		4
        /*0014*/ 	.word	0xfffffffe
	.align		4
        /*0018*/ 	.word	0x00000000
	.align		4
        /*001c*/ 	.word	0xfffffffd
	.align		4
        /*0020*/ 	.word	0x00000000
	.align		4
        /*0024*/ 	.word	0xfffffffc


//--------------------- .nv.constant4             --------------------------
	.section	.nv.constant4,"a",@progbits
	.align	8
	.align		8
.nv.constant4:
        /*0000*/ 	.dword	$str
	.align		8
        /*0008*/ 	.dword	vprintf


//--------------------- .text.convolve            --------------------------
	.section	.text.convolve,"ax",@progbits
	.align	128
        .global         convolve
        .type           convolve,@function
        .size           convolve,(.L_x_38 - convolve)
        .other          convolve,@"STO_CUDA_ENTRY STV_DEFAULT"
convolve:
.text.convolve:
[----:B------:R-:W-:Y:S01]  /*0000*/  LDC R1, c[0x0][0x37c] ;  /* 0x0000df00ff017b82 */ /* 0x000fe20000000800 */
[----:B------:R-:W0:Y:S07]  /*0010*/  S2R R5, SR_TID.X ;  /* 0x0000000000057919 */ /* 0x000e2e0000002100 */
[----:B------:R-:W0:Y:S08]  /*0020*/  S2UR UR4, SR_CTAID.X ;  /* 0x00000000000479c3 */ /* 0x000e300000002500 */
[----:B------:R-:W0:Y:S02]  /*0030*/  LDC R0, c[0x0][0x360] ;  /* 0x0000d800ff007b82 */ /* 0x000e240000000800 */
[----:B0-----:R-:W-:-:S05]  /*0040*/  IMAD R5, R0, UR4, R5 ;  /* 0x0000000400057c24 */ /* 0x001fca000f8e0205 */
[----:B------:R-:W-:-:S13]  /*0050*/  ISETP.GT.AND P0, PT, R5, 0x15dffff, PT ;  /* 0x015dffff0500780c */ /* 0x000fda0003f04270 */
[----:B------:R-:W-:Y:S05]  /*0060*/  @P0 EXIT ;  /* 0x000000000000094d */ /* 0x000fea0003800000 */
[----:B------:R-:W0:Y:S01]  /*0070*/  LDC.64 R2, c[0x0][0x380] ;  /* 0x0000e000ff027b82 */ /* 0x000e220000000a00 */
[----:B------:R-:W1:Y:S01]  /*0080*/  LDCU.64 UR4, c[0x0][0x358] ;  /* 0x00006b00ff0477ac */ /* 0x000e620008000a00 */
[----:B0-----:R-:W-:-:S05]  /*0090*/  IMAD.WIDE R2, R5, 0x8, R2 ;  /* 0x0000000805027825 */ /* 0x001fca00078e0202 */
[----:B-1----:R-:W-:Y:S01]  /*00a0*/  STG.E.64 desc[UR4][R2.64], RZ ;  /* 0x000000ff02007986 */ /* 0x002fe2000c101b04 */
[----:B------:R-:W-:Y:S05]  /*00b0*/  EXIT ;  /* 0x000000000000794d */ /* 0x000fea0003800000 */
.L_x_0:
[----:B------:R-:W-:-:S00]  /*00c0*/  BRA `(.L_x_0) ;  /* 0xfffffffc00fc7947 */ /* 0x000fc0000383ffff */
[----:B------:R-:W-:-:S00]  /*00d0*/  NOP ;  /* 0x0000000000007918 */ /* 0x000fc00000000000 */
        /* <DEDUP_REMOVED lines=10> */
.L_x_38:


//--------------------- .text.typecast_out        --------------------------
	.section	.text.typecast_out,"ax",@progbits
	.align	128
        .global         typecast_out
        .type           typecast_out,@function
        .size           typecast_out,(.L_x_36 - typecast_out)
        .other          typecast_out,@"STO_CUDA_ENTRY STV_DEFAULT"
typecast_out:
.text.typecast_out:
[----:B------:R-:W-:Y:S01]  /*0000*/  LDC R1, c[0x0][0x37c] ;  /* 0x0000df00ff017b82 */ /* 0x000fe20000000800 */
[----:B------:R-:W0:Y:S07]  /*0010*/  S2R R4, SR_TID.X ;  /* 0x0000000000047919 */ /* 0x000e2e0000002100 */
[----:B------:R-:W0:Y:S08]  /*0020*/  S2UR UR4, SR_CTAID.X ;  /* 0x00000000000479c3 */ /* 0x000e300000002500 */
[----:B------:R-:W0:Y:S08]  /*0030*/  LDC R3, c[0x0][0x360] ;  /* 0x0000d800ff037b82 */ /* 0x000e300000000800 */
[----:B------:R-:W1:Y:S01]  /*0040*/  LDC R5, c[0x0][0x394] ;  /* 0x0000e500ff057b82 */ /* 0x000e620000000800 */
[----:B0-----:R-:W-:-:S05]  /*0050*/  IMAD R4, R3, UR4, R4 ;  /* 0x0000000403047c24 */ /* 0x001fca000f8e0204 */
[----:B-1----:R-:W-:-:S13]  /*0060*/  ISETP.GE.AND P0, PT, R4, R5, PT ;  /* 0x000000050400720c */ /* 0x002fda0003f06270 */
[----:B------:R-:W-:Y:S05]  /*0070*/  @P0 EXIT ;  /* 0x000000000000094d */ /* 0x000fea0003800000 */
[----:B------:R-:W0:Y:S01]  /*0080*/  LDC.64 R2, c[0x0][0x388] ;  /* 0x0000e200ff027b82 */ /* 0x000e220000000a00 */
[----:B------:R-:W1:Y:S01]  /*0090*/  LDCU.64 UR4, c[0x0][0x358] ;  /* 0x00006b00ff0477ac */ /* 0x000e620008000a00 */
[----:B------:R-:W-:Y:S01]  /*00a0*/  LEA.HI R5, R5, R5, RZ, 0x1 ;  /* 0x0000000505057211 */ /* 0x000fe200078f08ff */
[----:B------:R-:W2:Y:S03]  /*00b0*/  LDCU UR6, c[0x0][0x390] ;  /* 0x00007200ff0677ac */ /* 0x000ea60008000800 */
[----:B------:R-:W-:-:S05]  /*00c0*/  LEA.HI.SX32 R5, R5, R4, 0x1f ;  /* 0x0000000405057211 */ /* 0x000fca00078ffaff */
[----:B0-----:R-:W-:-:S06]  /*00d0*/  IMAD.WIDE R2, R5, 0x8, R2 ;  /* 0x0000000805027825 */ /* 0x001fcc00078e0202 */
[----:B-1----:R-:W3:Y:S01]  /*00e0*/  LDG.E.64 R2, desc[UR4][R2.64] ;  /* 0x0000000402027981 */ /* 0x002ee2000c1e1b00 */
[----:B--2---:R-:W-:Y:S01]  /*00f0*/  I2FP.F32.S32 R5, UR6 ;  /* 0x0000000600057c45 */ /* 0x004fe20008201400 */
[----:B------:R-:W-:Y:S03]  /*0100*/  BSSY.RECONVERGENT B0, `(.L_x_1) ;  /* 0x000000c000007945 */ /* 0x000fe60003800200 */
[----:B------:R-:W0:Y:S02]  /*0110*/  MUFU.RCP R0, R5 ;  /* 0x0000000500007308 */ /* 0x000e240000001000 */
[----:B0-----:R-:W-:-:S04]  /*0120*/  FFMA R7, -R5, R0, 1 ;  /* 0x3f80000005077423 */ /* 0x001fc80000000100 */
[----:B------:R-:W-:Y:S02]  /*0130*/  FFMA R7, R0, R7, R0 ;  /* 0x0000000700077223 */ /* 0x000fe40000000000 */
[----:B---3--:R-:W0:Y:S02]  /*0140*/  FCHK P0, R2, R5 ;  /* 0x0000000502007302 */ /* 0x008e240000000000 */
[----:B------:R-:W-:-:S04]  /*0150*/  FFMA R6, R2, R7, RZ ;  /* 0x0000000702067223 */ /* 0x000fc800000000ff */
[----:B------:R-:W-:-:S04]  /*0160*/  FFMA R0, -R5, R6, R2 ;  /* 0x0000000605007223 */ /* 0x000fc80000000102 */
[----:B------:R-:W-:Y:S01]  /*0170*/  FFMA R6, R7, R0, R6 ;  /* 0x0000000007067223 */ /* 0x000fe20000000006 */
[----:B0-----:R-:W-:Y:S06]  /*0180*/  @!P0 BRA `(.L_x_2) ;  /* 0x00000000000c8947 */ /* 0x001fec0003800000 */
[----:B------:R-:W-:-:S07]  /*0190*/  MOV R8, 0x1b0 ;  /* 0x000001b000087802 */ /* 0x000fce0000000f00 */
[----:B------:R-:W-:Y:S05]  /*01a0*/  CALL.REL.NOINC `($__internal_0_$__cuda_sm3x_div_rn_noftz_f32_slowpath) ;  /* 0x0000000000547944 */ /* 0x000fea0003c00000 */
[----:B------:R-:W-:-:S07]  /*01b0*/  IMAD.MOV.U32 R6, RZ, RZ, R0 ;  /* 0x000000ffff067224 */ /* 0x000fce00078e0000 */
.L_x_2:
[----:B------:R-:W-:Y:S05]  /*01c0*/  BSYNC.RECONVERGENT B0 ;  /* 0x0000000000007941 */ /* 0x000fea0003800200 */
.L_x_1:
[----:B------:R-:W0:Y:S01]  /*01d0*/  MUFU.RCP R0, R5 ;  /* 0x0000000500007308 */ /* 0x000e220000001000 */
[----:B------:R-:W-:Y:S07]  /*01e0*/  BSSY.RECONVERGENT B0, `(.L_x_3) ;  /* 0x000000b000007945 */ /* 0x000fee0003800200 */
[----:B------:R-:W1:Y:S01]  /*01f0*/  FCHK P0, R3, R5 ;  /* 0x0000000503007302 */ /* 0x000e620000000000 */
[----:B0-----:R-:W-:-:S04]  /*0200*/  FFMA R7, -R5, R0, 1 ;  /* 0x3f80000005077423 */ /* 0x001fc80000000100 */
[----:B------:R-:W-:-:S04]  /*0210*/  FFMA R9, R0, R7, R0 ;  /* 0x0000000700097223 */ /* 0x000fc80000000000 */
[----:B------:R-:W-:-:S04]  /*0220*/  FFMA R0, R3, R9, RZ ;  /* 0x0000000903007223 */ /* 0x000fc800000000ff */
[----:B------:R-:W-:-:S04]  /*0230*/  FFMA R7, -R5, R0, R3 ;  /* 0x0000000005077223 */ /* 0x000fc80000000103 */
[----:B------:R-:W-:Y:S01]  /*0240*/  FFMA R0, R9, R7, R0 ;  /* 0x0000000709007223 */ /* 0x000fe20000000000 */
[----:B-1----:R-:W-:Y:S06]  /*0250*/  @!P0 BRA `(.L_x_4) ;  /* 0x00000000000c8947 */ /* 0x002fec0003800000 */
[----:B------:R-:W-:Y:S01]  /*0260*/  IMAD.MOV.U32 R2, RZ, RZ, R3 ;  /* 0x000000ffff027224 */ /* 0x000fe200078e0003 */
[----:B------:R-:W-:-:S07]  /*0270*/  MOV R8, 0x290 ;  /* 0x0000029000087802 */ /* 0x000fce0000000f00 */
[----:B------:R-:W-:Y:S05]  /*0280*/  CALL.REL.NOINC `($__internal_0_$__cuda_sm3x_div_rn_noftz_f32_slowpath) ;  /* 0x00000000001c7944 */ /* 0x000fea0003c00000 */
.L_x_4:
[----:B------:R-:W-:Y:S05]  /*0290*/  BSYNC.RECONVERGENT B0 ;  /* 0x0000000000007941 */ /* 0x000fea0003800200 */
.L_x_3:
[----:B------:R-:W0:Y:S01]  /*02a0*/  LDC.64 R2, c[0x0][0x380] ;  /* 0x0000e000ff027b82 */ /* 0x000e220000000a00 */
[----:B------:R-:W-:-:S04]  /*02b0*/  FMUL R5, R0, R0 ;  /* 0x0000000000057220 */ /* 0x000fc80000400000 */
[----:B------:R-:W-:Y:S01]  /*02c0*/  FFMA R7, R6, R6, R5 ;  /* 0x0000000606077223 */ /* 0x000fe20000000005 */
[----:B0-----:R-:W-:-:S05]  /*02d0*/  IMAD.WIDE R4, R4, 0x4, R2 ;  /* 0x0000000404047825 */ /* 0x001fca00078e0202 */
[----:B------:R-:W-:Y:S01]  /*02e0*/  STG.E desc[UR4][R4.64], R7 ;  /* 0x0000000704007986 */ /* 0x000fe2000c101904 */
[----:B------:R-:W-:Y:S05]  /*02f0*/  EXIT ;  /* 0x000000000000794d */ /* 0x000fea0003800000 */
        .weak           $__internal_0_$__cuda_sm3x_div_rn_noftz_f32_slowpath
        .type           $__internal_0_$__cuda_sm3x_div_rn_noftz_f32_slowpath,@function
        .size           $__internal_0_$__cuda_sm3x_div_rn_noftz_f32_slowpath,(.L_x_36 - $__internal_0_$__cuda_sm3x_div_rn_noftz_f32_slowpath)
$__internal_0_$__cuda_sm3x_div_rn_noftz_f32_slowpath:
[--C-:B------:R-:W-:Y:S01]  /*0300*/  SHF.R.U32.HI R7, RZ, 0x17, R5.reuse ;  /* 0x00000017ff077819 */ /* 0x100fe20000011605 */
[----:B------:R-:W-:Y:S01]  /*0310*/  BSSY.RECONVERGENT B1, `(.L_x_5) ;  /* 0x0000063000017945 */ /* 0x000fe20003800200 */
[----:B------:R-:W-:Y:S02]  /*0320*/  SHF.R.U32.HI R0, RZ, 0x17, R2 ;  /* 0x00000017ff007819 */ /* 0x000fe40000011602 */
[----:B------:R-:W-:Y:S01]  /*0330*/  LOP3.LUT R14, R7, 0xff, RZ, 0xc0, !PT ;  /* 0x000000ff070e7812 */ /* 0x000fe200078ec0ff */
[----:B------:R-:W-:Y:S01]  /*0340*/  IMAD.MOV.U32 R7, RZ, RZ, R5 ;  /* 0x000000ffff077224 */ /* 0x000fe200078e0005 */
[----:B------:R-:W-:-:S03]  /*0350*/  LOP3.LUT R12, R0, 0xff, RZ, 0xc0, !PT ;  /* 0x000000ff000c7812 */ /* 0x000fc600078ec0ff */
[----:B------:R-:W-:Y:S02]  /*0360*/  VIADD R10, R14, 0xffffffff ;  /* 0xffffffff0e0a7836 */ /* 0x000fe40000000000 */
[----:B------:R-:W-:-:S03]  /*0370*/  VIADD R0, R12, 0xffffffff ;  /* 0xffffffff0c007836 */ /* 0x000fc60000000000 */
[----:B------:R-:W-:-:S04]  /*0380*/  ISETP.GT.U32.AND P0, PT, R10, 0xfd, PT ;  /* 0x000000fd0a00780c */ /* 0x000fc80003f04070 */
[----:B------:R-:W-:-:S13]  /*0390*/  ISETP.GT.U32.OR P0, PT, R0, 0xfd, P0 ;  /* 0x000000fd0000780c */ /* 0x000fda0000704470 */
[----:B------:R-:W-:Y:S01]  /*03a0*/  @!P0 IMAD.MOV.U32 R9, RZ, RZ, RZ ;  /* 0x000000ffff098224 */ /* 0x000fe200078e00ff */
[----:B------:R-:W-:Y:S06]  /*03b0*/  @!P0 BRA `(.L_x_6) ;  /* 0x00000000005c8947 */ /* 0x000fec0003800000 */
[----:B------:R-:W-:Y:S02]  /*03c0*/  FSETP.GTU.FTZ.AND P0, PT, |R2|, +INF , PT ;  /* 0x7f8000000200780b */ /* 0x000fe40003f1c200 */
[----:B------:R-:W-:-:S04]  /*03d0*/  FSETP.GTU.FTZ.AND P1, PT, |R5|, +INF , PT ;  /* 0x7f8000000500780b */ /* 0x000fc80003f3c200 */
[----:B------:R-:W-:-:S13]  /*03e0*/  PLOP3.LUT P0, PT, P0, P1, PT, 0xf8, 0x8f ;  /* 0x00000000008f781c */ /* 0x000fda0000703f70 */
[----:B------:R-:W-:Y:S05]  /*03f0*/  @P0 BRA `(.L_x_7) ;  /* 0x00000004004c0947 */ /* 0x000fea0003800000 */
[----:B------:R-:W-:-:S13]  /*0400*/  LOP3.LUT P0, RZ, R7, 0x7fffffff, R2, 0xc8, !PT ;  /* 0x7fffffff07ff7812 */ /* 0x000fda000780c802 */
[----:B------:R-:W-:Y:S05]  /*0410*/  @!P0 BRA `(.L_x_8) ;  /* 0x00000004003c8947 */ /* 0x000fea0003800000 */
[C---:B------:R-:W-:Y:S02]  /*0420*/  FSETP.NEU.FTZ.AND P2, PT, |R2|.reuse, +INF , PT ;  /* 0x7f8000000200780b */ /* 0x040fe40003f5d200 */
[----:B------:R-:W-:Y:S02]  /*0430*/  FSETP.NEU.FTZ.AND P1, PT, |R5|, +INF , PT ;  /* 0x7f8000000500780b */ /* 0x000fe40003f3d200 */
[----:B------:R-:W-:-:S11]  /*0440*/  FSETP.NEU.FTZ.AND P0, PT, |R2|, +INF , PT ;  /* 0x7f8000000200780b */ /* 0x000fd60003f1d200 */
[----:B------:R-:W-:Y:S05]  /*0450*/  @!P1 BRA !P2, `(.L_x_8) ;  /* 0x00000004002c9947 */ /* 0x000fea0005000000 */
[----:B------:R-:W-:-:S04]  /*0460*/  LOP3.LUT P2, RZ, R2, 0x7fffffff, RZ, 0xc0, !PT ;  /* 0x7fffffff02ff7812 */ /* 0x000fc8000784c0ff */
[----:B------:R-:W-:-:S13]  /*0470*/  PLOP3.LUT P1, PT, P1, P2, PT, 0x2f, 0xf2 ;  /* 0x0000000000f2781c */ /* 0x000fda0000f24577 */
[----:B------:R-:W-:Y:S05]  /*0480*/  @P1 BRA `(.L_x_9) ;  /* 0x0000000400181947 */ /* 0x000fea0003800000 */
[----:B------:R-:W-:-:S04]  /*0490*/  LOP3.LUT P1, RZ, R7, 0x7fffffff, RZ, 0xc0, !PT ;  /* 0x7fffffff07ff7812 */ /* 0x000fc8000782c0ff */
[----:B------:R-:W-:-:S13]  /*04a0*/  PLOP3.LUT P0, PT, P0, P1, PT, 0x2f, 0xf2 ;  /* 0x0000000000f2781c */ /* 0x000fda0000702577 */
[----:B------:R-:W-:Y:S05]  /*04b0*/  @P0 BRA `(.L_x_10) ;  /* 0x0000000400000947 */ /* 0x000fea0003800000 */
[----:B------:R-:W-:Y:S02]  /*04c0*/  ISETP.GE.AND P0, PT, R0, RZ, PT ;  /* 0x000000ff0000720c */ /* 0x000fe40003f06270 */
[----:B------:R-:W-:-:S11]  /*04d0*/  ISETP.GE.AND P1, PT, R10, RZ, PT ;  /* 0x000000ff0a00720c */ /* 0x000fd60003f26270 */
[----:B------:R-:W-:Y:S02]  /*04e0*/  @P0 IMAD.MOV.U32 R9, RZ, RZ, RZ ;  /* 0x000000ffff090224 */ /* 0x000fe400078e00ff */
[----:B------:R-:W-:Y:S01]  /*04f0*/  @!P0 FFMA R2, R2, 1.84467440737095516160e+19, RZ ;  /* 0x5f80000002028823 */ /* 0x000fe200000000ff */
[----:B------:R-:W-:Y:S02]  /*0500*/  @!P0 IMAD.MOV.U32 R9, RZ, RZ, -0x40 ;  /* 0xffffffc0ff098424 */ /* 0x000fe400078e00ff */
[----:B------:R-:W-:Y:S02]  /*0510*/  @!P1 FFMA R7, R5, 1.84467440737095516160e+19, RZ ;  /* 0x5f80000005079823 */ /* 0x000fe400000000ff */
[----:B------:R-:W-:-:S07]  /*0520*/  @!P1 VIADD R9, R9, 0x40 ;  /* 0x0000004009099836 */ /* 0x000fce0000000000 */
.L_x_6:
[----:B------:R-:W-:Y:S01]  /*0530*/  LEA R0, R14, 0xc0800000, 0x17 ;  /* 0xc08000000e007811 */ /* 0x000fe200078eb8ff */
[----:B------:R-:W-:Y:S04]  /*0540*/  BSSY.RECONVERGENT B2, `(.L_x_11) ;  /* 0x0000036000027945 */ /* 0x000fe80003800200 */
[----:B------:R-:W-:Y:S02]  /*0550*/  IMAD.IADD R10, R7, 0x1, -R0 ;  /* 0x00000001070a7824 */ /* 0x000fe400078e0a00 */
[----:B------:R-:W-:Y:S02]  /*0560*/  VIADD R7, R12, 0xffffff81 ;  /* 0xffffff810c077836 */ /* 0x000fe40000000000 */
[----:B------:R0:W1:Y:S01]  /*0570*/  MUFU.RCP R11, R10 ;  /* 0x0000000a000b7308 */ /* 0x0000620000001000 */
[----:B------:R-:W-:Y:S01]  /*0580*/  FADD.FTZ R13, -R10, -RZ ;  /* 0x800000ff0a0d7221 */ /* 0x000fe20000010100 */
[C---:B------:R-:W-:Y:S01]  /*0590*/  IMAD R0, R7.reuse, -0x800000, R2 ;  /* 0xff80000007007824 */ /* 0x040fe200078e0202 */
[----:B0-----:R-:W-:-:S05]  /*05a0*/  IADD3 R10, PT, PT, R7, 0x7f, -R14 ;  /* 0x0000007f070a7810 */ /* 0x001fca0007ffe80e */
[----:B------:R-:W-:Y:S02]  /*05b0*/  IMAD.IADD R9, R10, 0x1, R9 ;  /* 0x000000010a097824 */ /* 0x000fe400078e0209 */
[----:B-1----:R-:W-:-:S04]  /*05c0*/  FFMA R12, R11, R13, 1 ;  /* 0x3f8000000b0c7423 */ /* 0x002fc8000000000d */
[----:B------:R-:W-:-:S04]  /*05d0*/  FFMA R15, R11, R12, R11 ;  /* 0x0000000c0b0f7223 */ /* 0x000fc8000000000b */
[----:B------:R-:W-:-:S04]  /*05e0*/  FFMA R2, R0, R15, RZ ;  /* 0x0000000f00027223 */ /* 0x000fc800000000ff */
[----:B------:R-:W-:-:S04]  /*05f0*/  FFMA R11, R13, R2, R0 ;  /* 0x000000020d0b7223 */ /* 0x000fc80000000000 */
[----:B------:R-:W-:-:S04]  /*0600*/  FFMA R12, R15, R11, R2 ;  /* 0x0000000b0f0c7223 */ /* 0x000fc80000000002 */
[----:B------:R-:W-:-:S04]  /*0610*/  FFMA R13, R13, R12, R0 ;  /* 0x0000000c0d0d7223 */ /* 0x000fc80000000000 */
[----:B------:R-:W-:-:S05]  /*0620*/  FFMA R0, R15, R13, R12 ;  /* 0x0000000d0f007223 */ /* 0x000fca000000000c */
[----:B------:R-:W-:-:S04]  /*0630*/  SHF.R.U32.HI R2, RZ, 0x17, R0 ;  /* 0x00000017ff027819 */ /* 0x000fc80000011600 */
[----:B------:R-:W-:-:S05]  /*0640*/  LOP3.LUT R2, R2, 0xff, RZ, 0xc0, !PT ;  /* 0x000000ff02027812 */ /* 0x000fca00078ec0ff */
[----:B------:R-:W-:-:S04]  /*0650*/  IMAD.IADD R11, R2, 0x1, R9 ;  /* 0x00000001020b7824 */ /* 0x000fc800078e0209 */
[----:B------:R-:W-:-:S05]  /*0660*/  VIADD R2, R11, 0xffffffff ;  /* 0xffffffff0b027836 */ /* 0x000fca0000000000 */
[----:B------:R-:W-:-:S13]  /*0670*/  ISETP.GE.U32.AND P0, PT, R2, 0xfe, PT ;  /* 0x000000fe0200780c */ /* 0x000fda0003f06070 */
[----:B------:R-:W-:Y:S05]  /*0680*/  @!P0 BRA `(.L_x_12) ;  /* 0x0000000000808947 */ /* 0x000fea0003800000 */
[----:B------:R-:W-:-:S13]  /*0690*/  ISETP.GT.AND P0, PT, R11, 0xfe, PT ;  /* 0x000000fe0b00780c */ /* 0x000fda0003f04270 */
[----:B------:R-:W-:Y:S05]  /*06a0*/  @P0 BRA `(.L_x_13) ;  /* 0x00000000006c0947 */ /* 0x000fea0003800000 */
[----:B------:R-:W-:-:S13]  /*06b0*/  ISETP.GE.AND P0, PT, R11, 0x1, PT ;  /* 0x000000010b00780c */ /* 0x000fda0003f06270 */
[----:B------:R-:W-:Y:S05]  /*06c0*/  @P0 BRA `(.L_x_14) ;  /* 0x0000000000740947 */ /* 0x000fea0003800000 */
[----:B------:R-:W-:Y:S02]  /*06d0*/  ISETP.GE.AND P0, PT, R11, -0x18, PT ;  /* 0xffffffe80b00780c */ /* 0x000fe40003f06270 */
[----:B------:R-:W-:-:S11]  /*06e0*/  LOP3.LUT R0, R0, 0x80000000, RZ, 0xc0, !PT ;  /* 0x8000000000007812 */ /* 0x000fd600078ec0ff */
[----:B------:R-:W-:Y:S05]  /*06f0*/  @!P0 BRA `(.L_x_14) ;  /* 0x0000000000688947 */ /* 0x000fea0003800000 */
[-CC-:B------:R-:W-:Y:S01]  /*0700*/  FFMA.RZ R2, R15, R13.reuse, R12.reuse ;  /* 0x0000000d0f027223 */ /* 0x180fe2000000c00c */
[----:B------:R-:W-:Y:S02]  /*0710*/  VIADD R10, R11, 0x20 ;  /* 0x000000200b0a7836 */ /* 0x000fe40000000000 */
[-CC-:B------:R-:W-:Y:S01]  /*0720*/  FFMA.RM R7, R15, R13.reuse, R12.reuse ;  /* 0x0000000d0f077223 */ /* 0x180fe2000000400c */
[----:B------:R-:W-:Y:S02]  /*0730*/  ISETP.NE.AND P2, PT, R11, RZ, PT ;  /* 0x000000ff0b00720c */ /* 0x000fe40003f45270 */
[----:B------:R-:W-:Y:S01]  /*0740*/  LOP3.LUT R9, R2, 0x7fffff, RZ, 0xc0, !PT ;  /* 0x007fffff02097812 */ /* 0x000fe200078ec0ff */
[----:B------:R-:W-:Y:S01]  /*0750*/  FFMA.RP R2, R15, R13, R12 ;  /* 0x0000000d0f027223 */ /* 0x000fe2000000800c */
[----:B------:R-:W-:Y:S01]  /*0760*/  ISETP.NE.AND P1, PT, R11, RZ, PT ;  /* 0x000000ff0b00720c */ /* 0x000fe20003f25270 */
[----:B------:R-:W-:Y:S01]  /*0770*/  IMAD.MOV R11, RZ, RZ, -R11 ;  /* 0x000000ffff0b7224 */ /* 0x000fe200078e0a0b */
[----:B------:R-:W-:-:S02]  /*0780*/  LOP3.LUT R9, R9, 0x800000, RZ, 0xfc, !PT ;  /* 0x0080000009097812 */ /* 0x000fc400078efcff */
[----:B------:R-:W-:Y:S02]  /*0790*/  FSETP.NEU.FTZ.AND P0, PT, R2, R7, PT ;  /* 0x000000070200720b */ /* 0x000fe40003f1d000 */
[----:B------:R-:W-:Y:S02]  /*07a0*/  SHF.L.U32 R10, R9, R10, RZ ;  /* 0x0000000a090a7219 */ /* 0x000fe400000006ff */
[----:B------:R-:W-:Y:S02]  /*07b0*/  SEL R2, R11, RZ, P2 ;  /* 0x000000ff0b027207 */ /* 0x000fe40001000000 */
[----:B------:R-:W-:Y:S02]  /*07c0*/  ISETP.NE.AND P1, PT, R10, RZ, P1 ;  /* 0x000000ff0a00720c */ /* 0x000fe40000f25270 */
[----:B------:R-:W-:Y:S02]  /*07d0*/  SHF.R.U32.HI R2, RZ, R2, R9 ;  /* 0x00000002ff027219 */ /* 0x000fe40000011609 */
[----:B------:R-:W-:-:S02]  /*07e0*/  PLOP3.LUT P0, PT, P0, P1, PT, 0xf8, 0x8f ;  /* 0x00000000008f781c */ /* 0x000fc40000703f70 */
[----:B------:R-:W-:Y:S02]  /*07f0*/  SHF.R.U32.HI R10, RZ, 0x1, R2 ;  /* 0x00000001ff0a7819 */ /* 0x000fe40000011602 */
[----:B------:R-:W-:-:S04]  /*0800*/  SEL R7, RZ, 0x1, !P0 ;  /* 0x00000001ff077807 */ /* 0x000fc80004000000 */
[----:B------:R-:W-:-:S04]  /*0810*/  LOP3.LUT R7, R7, 0x1, R10, 0xf8, !PT ;  /* 0x0000000107077812 */ /* 0x000fc800078ef80a */
[----:B------:R-:W-:-:S05]  /*0820*/  LOP3.LUT R7, R7, R2, RZ, 0xc0, !PT ;  /* 0x0000000207077212 */ /* 0x000fca00078ec0ff */
[----:B------:R-:W-:-:S05]  /*0830*/  IMAD.IADD R7, R10, 0x1, R7 ;  /* 0x000000010a077824 */ /* 0x000fca00078e0207 */
[----:B------:R-:W-:Y:S01]  /*0840*/  LOP3.LUT R0, R7, R0, RZ, 0xfc, !PT ;  /* 0x0000000007007212 */ /* 0x000fe200078efcff */
[----:B------:R-:W-:Y:S06]  /*0850*/  BRA `(.L_x_14) ;  /* 0x0000000000107947 */ /* 0x000fec0003800000 */
.L_x_13:
[----:B------:R-:W-:-:S04]  /*0860*/  LOP3.LUT R0, R0, 0x80000000, RZ, 0xc0, !PT ;  /* 0x8000000000007812 */ /* 0x000fc800078ec0ff */
[----:B------:R-:W-:Y:S01]  /*0870*/  LOP3.LUT R0, R0, 0x7f800000, RZ, 0xfc, !PT ;  /* 0x7f80000000007812 */ /* 0x000fe200078efcff */
[----:B------:R-:W-:Y:S06]  /*0880*/  BRA `(.L_x_14) ;  /* 0x0000000000047947 */ /* 0x000fec0003800000 */
.L_x_12:
[----:B------:R-:W-:-:S07]  /*0890*/  IMAD R0, R9, 0x800000, R0 ;  /* 0x0080000009007824 */ /* 0x000fce00078e0200 */
.L_x_14:
[----:B------:R-:W-:Y:S05]  /*08a0*/  BSYNC.RECONVERGENT B2 ;  /* 0x0000000000027941 */ /* 0x000fea0003800200 */
.L_x_11:
[----:B------:R-:W-:Y:S05]  /*08b0*/  BRA `(.L_x_15) ;  /* 0x0000000000207947 */ /* 0x000fea0003800000 */
.L_x_10:
[----:B------:R-:W-:-:S04]  /*08c0*/  LOP3.LUT R0, R7, 0x80000000, R2, 0x48, !PT ;  /* 0x8000000007007812 */ /* 0x000fc800078e4802 */
[----:B------:R-:W-:Y:S01]  /*08d0*/  LOP3.LUT R0, R0, 0x7f800000, RZ, 0xfc, !PT ;  /* 0x7f80000000007812 */ /* 0x000fe200078efcff */
[----:B------:R-:W-:Y:S06]  /*08e0*/  BRA `(.L_x_15) ;  /* 0x0000000000147947 */ /* 0x000fec0003800000 */
.L_x_9:
[----:B------:R-:W-:Y:S01]  /*08f0*/  LOP3.LUT R0, R7, 0x80000000, R2, 0x48, !PT ;  /* 0x8000000007007812 */ /* 0x000fe200078e4802 */
[----:B------:R-:W-:Y:S06]  /*0900*/  BRA `(.L_x_15) ;  /* 0x00000000000c7947 */ /* 0x000fec0003800000 */
.L_x_8:
[----:B------:R-:W0:Y:S01]  /*0910*/  MUFU.RSQ R0, -QNAN ;  /* 0xffc0000000007908 */ /* 0x000e220000001400 */
[----:B------:R-:W-:Y:S05]  /*0920*/  BRA `(.L_x_15) ;  /* 0x0000000000047947 */ /* 0x000fea0003800000 */
.L_x_7:
[----:B------:R-:W-:-:S07]  /*0930*/  FADD.FTZ R0, R2, R5 ;  /* 0x0000000502007221 */ /* 0x000fce0000010000 */
.L_x_15:
[----:B------:R-:W-:Y:S05]  /*0940*/  BSYNC.RECONVERGENT B1 ;  /* 0x0000000000017941 */ /* 0x000fea0003800200 */
.L_x_5:
[----:B------:R-:W-:-:S04]  /*0950*/  IMAD.MOV.U32 R9, RZ, RZ, 0x0 ;  /* 0x00000000ff097424 */ /* 0x000fc800078e00ff */
[----:B0-----:R-:W-:Y:S05]  /*0960*/  RET.REL.NODEC R8 `(typecast_out) ;  /* 0xfffffff408a47950 */ /* 0x001fea0003c3ffff */
.L_x_16:
        /* <DEDUP_REMOVED lines=9> */
.L_x_36:


//--------------------- .text.typecast_in         --------------------------
	.section	.text.typecast_in,"ax",@progbits
	.align	128
        .global         typecast_in
        .type           typecast_in,@function
        .size           typecast_in,(.L_x_40 - typecast_in)
        .other          typecast_in,@"STO_CUDA_ENTRY STV_DEFAULT"
typecast_in:
.text.typecast_in:
[----:B------:R-:W-:Y:S01]  /*0000*/  LDC R1, c[0x0][0x37c] ;  /* 0x0000df00ff017b82 */ /* 0x000fe20000000800 */
[----:B------:R-:W0:Y:S07]  /*0010*/  S2R R0, SR_TID.X ;  /* 0x0000000000007919 */ /* 0x000e2e0000002100 */
[----:B------:R-:W0:Y:S01]  /*0020*/  S2UR UR4, SR_CTAID.X ;  /* 0x00000000000479c3 */ /* 0x000e220000002500 */
[----:B------:R-:W1:Y:S07]  /*0030*/  LDCU UR6, c[0x0][0x390] ;  /* 0x00007200ff0677ac */ /* 0x000e6e0008000800 */
[----:B------:R-:W0:Y:S02]  /*0040*/  LDC R3, c[0x0][0x360] ;  /* 0x0000d800ff037b82 */ /* 0x000e240000000800 */
[----:B0-----:R-:W-:-:S05]  /*0050*/  IMAD R0, R3, UR4, R0 ;  /* 0x0000000403007c24 */ /* 0x001fca000f8e0200 */
[----:B-1----:R-:W-:-:S13]  /*0060*/  ISETP.GE.AND P0, PT, R0, UR6, PT ;  /* 0x0000000600007c0c */ /* 0x002fda000bf06270 */
[----:B------:R-:W-:Y:S05]  /*0070*/  @P0 EXIT ;  /* 0x000000000000094d */ /* 0x000fea0003800000 */
[----:B------:R-:W0:Y:S01]  /*0080*/  LDCU.64 UR8, c[0x0][0x388] ;  /* 0x00007100ff0877ac */ /* 0x000e220008000a00 */
[----:B------:R-:W-:Y:S01]  /*0090*/  IMAD.SHL.U32 R3, R0, 0x2, RZ ;  /* 0x0000000200037824 */ /* 0x000fe200078e00ff */
[----:B------:R-:W1:Y:S01]  /*00a0*/  LDC.64 R4, c[0x0][0x380] ;  /* 0x0000e000ff047b82 */ /* 0x000e620000000a00 */
[----:B------:R-:W2:Y:S03]  /*00b0*/  LDCU.64 UR4, c[0x0][0x358] ;  /* 0x00006b00ff0477ac */ /* 0x000ea60008000a00 */
[----:B0-----:R-:W-:-:S04]  /*00c0*/  IADD3 R2, P0, PT, R3, UR8, RZ ;  /* 0x0000000803027c10 */ /* 0x001fc8000ff1e0ff */
[----:B------:R-:W-:-:S05]  /*00d0*/  LEA.HI.X.SX32 R3, R3, UR9, 0x1, P0 ;  /* 0x0000000903037c11 */ /* 0x000fca00080f0eff */
[----:B--2---:R-:W2:Y:S01]  /*00e0*/  LDG.E.S8 R6, desc[UR4][R2.64] ;  /* 0x0000000402067981 */ /* 0x004ea2000c1e1300 */
[----:B------:R-:W-:-:S05]  /*00f0*/  IADD3 R9, PT, PT, R0, UR6, RZ ;  /* 0x0000000600097c10 */ /* 0x000fca000fffe0ff */
[----:B-1----:R-:W-:Y:S01]  /*0100*/  IMAD.WIDE R4, R9, 0x8, R4 ;  /* 0x0000000809047825 */ /* 0x002fe200078e0204 */
[----:B--2---:R-:W0:Y:S04]  /*0110*/  I2F.S16 R7, R6 ;  /* 0x0000000600077306 */ /* 0x004e280000101400 */
[----:B0-----:R-:W-:Y:S04]  /*0120*/  STG.E desc[UR4][R4.64], R7 ;  /* 0x0000000704007986 */ /* 0x001fe8000c101904 */
[----:B------:R-:W2:Y:S02]  /*0130*/  LDG.E.S8 R0, desc[UR4][R2.64+0x1] ;  /* 0x0000010402007981 */ /* 0x000ea4000c1e1300 */
[----:B--2---:R-:W0:Y:S02]  /*0140*/  I2F.S16 R9, R0 ;  /* 0x0000000000097306 */ /* 0x004e240000101400 */
[----:B0-----:R-:W-:Y:S01]  /*0150*/  STG.E desc[UR4][R4.64+0x4], R9 ;  /* 0x0000040904007986 */ /* 0x001fe2000c101904 */
[----:B------:R-:W-:Y:S05]  /*0160*/  EXIT ;  /* 0x000000000000794d */ /* 0x000fea0003800000 */
.L_x_17:
        /* <DEDUP_REMOVED lines=9> */
.L_x_40:


//--------------------- .text.calPhaseKernel      --------------------------
	.section	.text.calPhaseKernel,"ax",@progbits
	.align	128
        .global         calPhaseKernel
        .type           calPhaseKernel,@function
        .size           calPhaseKernel,(.L_x_37 - calPhaseKernel)
        .other          calPhaseKernel,@"STO_CUDA_ENTRY STV_DEFAULT"
calPhaseKernel:
.text.calPhaseKernel:
[----:B------:R-:W0:Y:S01]  /*0000*/  LDC R1, c[0x0][0x37c] ;  /* 0x0000df00ff017b82 */ /* 0x000e220000000800 */
[----:B------:R-:W1:Y:S01]  /*0010*/  LDCU UR4, c[0x0][0x390] ;  /* 0x00007200ff0477ac */ /* 0x000e620008000800 */
[----:B------:R-:W-:Y:S01]  /*0020*/  IMAD.MOV.U32 R2, RZ, RZ, 0x1 ;  /* 0x00000001ff027424 */ /* 0x000fe200078e00ff */
[----:B------:R-:W2:Y:S05]  /*0030*/  S2R R24, SR_TID.X ;  /* 0x0000000000187919 */ /* 0x000eaa0000002100 */
[----:B------:R-:W2:Y:S01]  /*0040*/  S2UR UR6, SR_CTAID.X ;  /* 0x00000000000679c3 */ /* 0x000ea20000002500 */
[----:B------:R-:W3:Y:S01]  /*0050*/  LDCU UR5, c[0x0][0x2fc] ;  /* 0x00005f80ff0577ac */ /* 0x000ee20008000800 */
[----:B0-----:R-:W-:-:S06]  /*0060*/  VIADD R1, R1, 0xfffffff0 ;  /* 0xfffffff001017836 */ /* 0x001fcc0000000000 */
[----:B------:R-:W2:Y:S01]  /*0070*/  LDC R7, c[0x0][0x360] ;  /* 0x0000d800ff077b82 */ /* 0x000ea20000000800 */
[----:B-1----:R-:W0:Y:S01]  /*0080*/  I2F.F64 R8, UR4 ;  /* 0x0000000400087d12 */ /* 0x002e220008201c00 */
[----:B------:R-:W1:Y:S07]  /*0090*/  LDCU UR4, c[0x0][0x2f8] ;  /* 0x00005f00ff0477ac */ /* 0x000e6e0008000800 */
[----:B0-----:R-:W0:Y:S01]  /*00a0*/  MUFU.RCP64H R3, R9 ;  /* 0x0000000900037308 */ /* 0x001e220000001800 */
[----:B--2---:R-:W-:Y:S01]  /*00b0*/  IMAD R24, R7, UR6, R24 ;  /* 0x0000000607187c24 */ /* 0x004fe2000f8e0218 */
[----:B-1----:R-:W-:-:S05]  /*00c0*/  IADD3 R6, P1, PT, R1, UR4, RZ ;  /* 0x0000000401067c10 */ /* 0x002fca000ff3e0ff */
[----:B---3--:R-:W-:Y:S01]  /*00d0*/  IMAD.X R7, RZ, RZ, UR5, P1 ;  /* 0x00000005ff077e24 */ /* 0x008fe200088e06ff */
[----:B0-----:R-:W-:-:S08]  /*00e0*/  DFMA R4, -R8, R2, 1 ;  /* 0x3ff000000804742b */ /* 0x001fd00000000102 */
[----:B------:R-:W-:-:S08]  /*00f0*/  DFMA R4, R4, R4, R4 ;  /* 0x000000040404722b */ /* 0x000fd00000000004 */
[----:B------:R-:W-:-:S08]  /*0100*/  DFMA R4, R2, R4, R2 ;  /* 0x000000040204722b */ /* 0x000fd00000000002 */
[----:B------:R-:W-:-:S08]  /*0110*/  DFMA R2, -R8, R4, 1 ;  /* 0x3ff000000802742b */ /* 0x000fd00000000104 */
[----:B------:R-:W-:-:S08]  /*0120*/  DFMA R2, R4, R2, R4 ;  /* 0x000000020402722b */ /* 0x000fd00000000004 */
[----:B------:R-:W-:-:S08]  /*0130*/  DMUL R16, R2, 16 ;  /* 0x4030000002107828 */ /* 0x000fd00000000000 */
[----:B------:R-:W-:-:S08]  /*0140*/  DFMA R4, -R8, R16, 16 ;  /* 0x403000000804742b */ /* 0x000fd00000000110 */
[----:B------:R-:W-:-:S10]  /*0150*/  DFMA R16, R2, R4, R16 ;  /* 0x000000040210722b */ /* 0x000fd40000000010 */
[----:B------:R-:W-:-:S05]  /*0160*/  FFMA R0, RZ, R9, R17 ;  /* 0x00000009ff007223 */ /* 0x000fca0000000011 */
[----:B------:R-:W-:-:S13]  /*0170*/  FSETP.GT.AND P0, PT, |R0|, 1.469367938527859385e-39, PT ;  /* 0x001000000000780b */ /* 0x000fda0003f04200 */
[----:B------:R-:W-:Y:S05]  /*0180*/  @P0 BRA `(.L_x_18) ;  /* 0x0000000000180947 */ /* 0x000fea0003800000 */
[----:B------:R-:W-:Y:S01]  /*0190*/  IMAD.MOV.U32 R4, RZ, RZ, RZ ;  /* 0x000000ffff047224 */ /* 0x000fe200078e00ff */
[----:B------:R-:W-:Y:S01]  /*01a0*/  MOV R26, 0x1d0 ;  /* 0x000001d0001a7802 */ /* 0x000fe20000000f00 */
[----:B------:R-:W-:-:S07]  /*01b0*/  IMAD.MOV.U32 R5, RZ, RZ, 0x40300000 ;  /* 0x40300000ff057424 */ /* 0x000fce00078e00ff */
[----:B------:R-:W-:Y:S05]  /*01c0*/  CALL.REL.NOINC `($__internal_1_$__cuda_sm20_div_rn_f64_full) ;  /* 0x00000008009c7944 */ /* 0x000fea0003c00000 */
[----:B------:R-:W-:Y:S02]  /*01d0*/  IMAD.MOV.U32 R16, RZ, RZ, R4 ;  /* 0x000000ffff107224 */ /* 0x000fe400078e0004 */
[----:B------:R-:W-:-:S07]  /*01e0*/  IMAD.MOV.U32 R17, RZ, RZ, R5 ;  /* 0x000000ffff117224 */ /* 0x000fce00078e0005 */
.L_x_18:
[----:B------:R-:W0:Y:S01]  /*01f0*/  LDCU UR4, c[0x0][0x38c] ;  /* 0x00007180ff0477ac */ /* 0x000e220008000800 */
[----:B------:R-:W-:Y:S01]  /*0200*/  IMAD.MOV.U32 R2, RZ, RZ, 0x1 ;  /* 0x00000001ff027424 */ /* 0x000fe200078e00ff */
[----:B------:R-:W-:Y:S01]  /*0210*/  FSETP.GEU.AND P1, PT, |R17|, 6.5827683646048100446e-37, PT ;  /* 0x036000001100780b */ /* 0x000fe20003f2e200 */
[----:B------:R-:W-:Y:S01]  /*0220*/  BSSY.RECONVERGENT B0, `(.L_x_19) ;  /* 0x0000014000007945 */ /* 0x000fe20003800200 */
[----:B0-----:R-:W0:Y:S08]  /*0230*/  I2F.F64 R8, UR4 ;  /* 0x0000000400087d12 */ /* 0x001e300008201c00 */
[----:B0-----:R-:W0:Y:S02]  /*0240*/  MUFU.RCP64H R3, R9 ;  /* 0x0000000900037308 */ /* 0x001e240000001800 */
[----:B0-----:R-:W-:-:S08]  /*0250*/  DFMA R4, -R8, R2, 1 ;  /* 0x3ff000000804742b */ /* 0x001fd00000000102 */
[----:B------:R-:W-:-:S08]  /*0260*/  DFMA R4, R4, R4, R4 ;  /* 0x000000040404722b */ /* 0x000fd00000000004 */
[----:B------:R-:W-:-:S08]  /*0270*/  DFMA R4, R2, R4, R2 ;  /* 0x000000040204722b */ /* 0x000fd00000000002 */
[----:B------:R-:W-:-:S08]  /*0280*/  DFMA R2, -R8, R4, 1 ;  /* 0x3ff000000802742b */ /* 0x000fd00000000104 */
[----:B------:R-:W-:-:S08]  /*0290*/  DFMA R2, R4, R2, R4 ;  /* 0x000000020402722b */ /* 0x000fd00000000004 */
[----:B------:R-:W-:-:S08]  /*02a0*/  DMUL R18, R2, R16 ;  /* 0x0000001002127228 */ /* 0x000fd00000000000 */
[----:B------:R-:W-:-:S08]  /*02b0*/  DFMA R4, -R8, R18, R16 ;  /* 0x000000120804722b */ /* 0x000fd00000000110 */
[----:B------:R-:W-:-:S10]  /*02c0*/  DFMA R18, R2, R4, R18 ;  /* 0x000000040212722b */ /* 0x000fd40000000012 */
[----:B------:R-:W-:-:S05]  /*02d0*/  FFMA R0, RZ, R9, R19 ;  /* 0x00000009ff007223 */ /* 0x000fca0000000013 */
[----:B------:R-:W-:-:S13]  /*02e0*/  FSETP.GT.AND P0, PT, |R0|, 1.469367938527859385e-39, PT ;  /* 0x001000000000780b */ /* 0x000fda0003f04200 */
[----:B------:R-:W-:Y:S05]  /*02f0*/  @P0 BRA P1, `(.L_x_20) ;  /* 0x0000000000180947 */ /* 0x000fea0000800000 */
[----:B------:R-:W-:Y:S01]  /*0300*/  IMAD.MOV.U32 R4, RZ, RZ, R16 ;  /* 0x000000ffff047224 */ /* 0x000fe200078e0010 */
[----:B------:R-:W-:Y:S01]  /*0310*/  MOV R26, 0x340 ;  /* 0x00000340001a7802 */ /* 0x000fe20000000f00 */
[----:B------:R-:W-:-:S07]  /*0320*/  IMAD.MOV.U32 R5, RZ, RZ, R17 ;  /* 0x000000ffff057224 */ /* 0x000fce00078e0011 */
[----:B------:R-:W-:Y:S05]  /*0330*/  CALL.REL.NOINC `($__internal_1_$__cuda_sm20_div_rn_f64_full) ;  /* 0x0000000800407944 */ /* 0x000fea0003c00000 */
[----:B------:R-:W-:Y:S02]  /*0340*/  IMAD.MOV.U32 R18, RZ, RZ, R4 ;  /* 0x000000ffff127224 */ /* 0x000fe400078e0004 */
[----:B------:R-:W-:-:S07]  /*0350*/  IMAD.MOV.U32 R19, RZ, RZ, R5 ;  /* 0x000000ffff137224 */ /* 0x000fce00078e0005 */
.L_x_20:
[----:B------:R-:W-:Y:S05]  /*0360*/  BSYNC.RECONVERGENT B0 ;  /* 0x0000000000007941 */ /* 0x000fea0003800200 */
.L_x_19:
[----:B------:R-:W0:Y:S01]  /*0370*/  LDC R3, c[0x0][0x390] ;  /* 0x0000e400ff037b82 */ /* 0x000e220000000800 */
[----:B------:R-:W-:Y:S01]  /*0380*/  BSSY.RECONVERGENT B6, `(.L_x_21) ;  /* 0x000004d000067945 */ /* 0x000fe20003800200 */
[----:B0-----:R-:W-:-:S04]  /*0390*/  IABS R9, R3 ;  /* 0x0000000300097213 */ /* 0x001fc80000000000 */
[----:B------:R-:W0:Y:S08]  /*03a0*/  I2F.RP R0, R9 ;  /* 0x0000000900007306 */ /* 0x000e300000209400 */
[----:B0-----:R-:W0:Y:S02]  /*03b0*/  MUFU.RCP R0, R0 ;  /* 0x0000000000007308 */ /* 0x001e240000001000 */
[----:B0-----:R-:W-:-:S06]  /*03c0*/  VIADD R4, R0, 0xffffffe ;  /* 0x0ffffffe00047836 */ /* 0x001fcc0000000000 */
[----:B------:R0:W1:Y:S02]  /*03d0*/  F2I.FTZ.U32.TRUNC.NTZ R5, R4 ;  /* 0x0000000400057305 */ /* 0x000064000021f000 */
[----:B0-----:R-:W-:Y:S02]  /*03e0*/  IMAD.MOV.U32 R4, RZ, RZ, RZ ;  /* 0x000000ffff047224 */ /* 0x001fe400078e00ff */
[----:B-1----:R-:W-:-:S04]  /*03f0*/  IMAD.MOV R2, RZ, RZ, -R5 ;  /* 0x000000ffff027224 */ /* 0x002fc800078e0a05 */
[----:B------:R-:W-:Y:S01]  /*0400*/  IMAD R11, R2, R9, RZ ;  /* 0x00000009020b7224 */ /* 0x000fe200078e02ff */
[----:B------:R-:W-:-:S03]  /*0410*/  IABS R2, R24 ;  /* 0x0000001800027213 */ /* 0x000fc60000000000 */
[----:B------:R-:W-:Y:S02]  /*0420*/  IMAD.HI.U32 R5, R5, R11, R4 ;  /* 0x0000000b05057227 */ /* 0x000fe400078e0004 */
[----:B------:R-:W0:Y:S04]  /*0430*/  LDC R4, c[0x0][0x38c] ;  /* 0x0000e300ff047b82 */ /* 0x000e280000000800 */
[----:B------:R-:W-:-:S04]  /*0440*/  IMAD.HI.U32 R5, R5, R2, RZ ;  /* 0x0000000205057227 */ /* 0x000fc800078e00ff */
[----:B------:R-:W-:-:S04]  /*0450*/  IMAD.MOV R0, RZ, RZ, -R5 ;  /* 0x000000ffff007224 */ /* 0x000fc800078e0a05 */
[----:B------:R-:W-:-:S05]  /*0460*/  IMAD R0, R9, R0, R2 ;  /* 0x0000000009007224 */ /* 0x000fca00078e0202 */
[----:B------:R-:W-:-:S13]  /*0470*/  ISETP.GT.U32.AND P1, PT, R9, R0, PT ;  /* 0x000000000900720c */ /* 0x000fda0003f24070 */
[----:B------:R-:W-:Y:S02]  /*0480*/  @!P1 IMAD.IADD R0, R0, 0x1, -R9 ;  /* 0x0000000100009824 */ /* 0x000fe400078e0a09 */
[----:B------:R-:W-:Y:S01]  /*0490*/  @!P1 VIADD R5, R5, 0x1 ;  /* 0x0000000105059836 */ /* 0x000fe20000000000 */
[----:B------:R-:W-:Y:S02]  /*04a0*/  ISETP.NE.AND P1, PT, R3, RZ, PT ;  /* 0x000000ff0300720c */ /* 0x000fe40003f25270 */
[----:B------:R-:W-:Y:S02]  /*04b0*/  ISETP.GE.U32.AND P0, PT, R0, R9, PT ;  /* 0x000000090000720c */ /* 0x000fe40003f06070 */
[----:B------:R-:W-:-:S04]  /*04c0*/  LOP3.LUT R0, R24, R3, RZ, 0x3c, !PT ;  /* 0x0000000318007212 */ /* 0x000fc800078e3cff */
[----:B------:R-:W-:Y:S02]  /*04d0*/  ISETP.GE.AND P2, PT, R0, RZ, PT ;  /* 0x000000ff0000720c */ /* 0x000fe40003f46270 */
[----:B0-----:R-:W-:-:S04]  /*04e0*/  LEA.HI R0, R4, R4, RZ, 0x1 ;  /* 0x0000000404007211 */ /* 0x001fc800078f08ff */
[----:B------:R-:W-:Y:S01]  /*04f0*/  SHF.R.S32.HI R9, RZ, 0x1, R0 ;  /* 0x00000001ff097819 */ /* 0x000fe20000011400 */
[----:B------:R-:W-:-:S04]  /*0500*/  @P0 VIADD R5, R5, 0x1 ;  /* 0x0000000105050836 */ /* 0x000fc80000000000 */
[----:B------:R-:W-:-:S04]  /*0510*/  IMAD.MOV.U32 R2, RZ, RZ, R5 ;  /* 0x000000ffff027224 */ /* 0x000fc800078e0005 */
[----:B------:R-:W-:Y:S01]  /*0520*/  @!P2 IMAD.MOV R2, RZ, RZ, -R2 ;  /* 0x000000ffff02a224 */ /* 0x000fe200078e0a02 */
[----:B------:R-:W-:-:S04]  /*0530*/  @!P1 LOP3.LUT R2, RZ, R3, RZ, 0x33, !PT ;  /* 0x00000003ff029212 */ /* 0x000fc800078e33ff */
[----:B------:R-:W-:Y:S01]  /*0540*/  ISETP.GE.AND P0, PT, R2, R9, PT ;  /* 0x000000090200720c */ /* 0x000fe20003f06270 */
[----:B------:R-:W-:-:S04]  /*0550*/  IMAD.MOV R0, RZ, RZ, -R2 ;  /* 0x000000ffff007224 */ /* 0x000fc800078e0a02 */
[----:B------:R-:W-:-:S04]  /*0560*/  IMAD R3, R3, R0, R24 ;  /* 0x0000000003037224 */ /* 0x000fc800078e0218 */
[----:B------:R-:W0:Y:S04]  /*0570*/  I2F.F64 R4, R3 ;  /* 0x0000000300047312 */ /* 0x000e280000201c00 */
[----:B------:R-:W-:Y:S01]  /*0580*/  @!P0 IMAD.MOV R9, RZ, RZ, -R9 ;  /* 0x000000ffff098224 */ /* 0x000fe200078e0a09 */
[----:B------:R-:W-:-:S03]  /*0590*/  ISETP.NE.AND P0, PT, R24, 0x200, PT ;  /* 0x000002001800780c */ /* 0x000fc60003f05270 */
[----:B------:R-:W-:Y:S01]  /*05a0*/  IMAD.IADD R2, R2, 0x1, R9 ;  /* 0x0000000102027824 */ /* 0x000fe200078e0209 */
[----:B------:R-:W-:-:S03]  /*05b0*/  DMUL R8, R16, 0.5 ;  /* 0x3fe0000010087828 */ /* 0x000fc60000000000 */
[----:B------:R-:W1:Y:S01]  /*05c0*/  I2F.F64 R10, R2 ;  /* 0x00000002000a7312 */ /* 0x000e620000201c00 */
[----:B0-----:R-:W-:-:S08]  /*05d0*/  DFMA R4, R4, -R16, 334.5 ;  /* 0x4074e8000404742b */ /* 0x001fd00000000810 */
[--C-:B------:R-:W-:Y:S02]  /*05e0*/  DADD R22, R4, -R8.reuse ;  /* 0x0000000004167229 */ /* 0x100fe40000000808 */
[----:B-1----:R-:W-:-:S08]  /*05f0*/  DFMA R18, R10, R18, -R8 ;  /* 0x000000120a12722b */ /* 0x002fd00000000808 */
[----:B------:R-:W-:Y:S01]  /*0600*/  DADD R16, R22, -R18 ;  /* 0x0000000016107229 */ /* 0x000fe20000000812 */
[----:B------:R-:W-:Y:S10]  /*0610*/  @!P0 BRA `(.L_x_22) ;  /* 0x0000000000648947 */ /* 0x000ff40003800000 */
[----:B------:R-:W-:-:S13]  /*0620*/  ISETP.NE.AND P0, PT, R24, 0x100, PT ;  /* 0x000001001800780c */ /* 0x000fda0003f05270 */
[----:B------:R-:W-:Y:S05]  /*0630*/  @!P0 BRA `(.L_x_23) ;  /* 0x0000000000308947 */ /* 0x000fea0003800000 */
[----:B------:R-:W-:-:S13]  /*0640*/  ISETP.NE.AND P0, PT, R24, RZ, PT ;  /* 0x000000ff1800720c */ /* 0x000fda0003f05270 */
[----:B------:R-:W-:Y:S05]  /*0650*/  @P0 BRA `(.L_x_24) ;  /* 0x00000000007c0947 */ /* 0x000fea0003800000 */
[----:B------:R-:W-:Y:S01]  /*0660*/  MOV R8, 0x8 ;  /* 0x0000000800087802 */ /* 0x000fe20000000f00 */
[----:B------:R0:W-:Y:S01]  /*0670*/  STL [R1], RZ ;  /* 0x000000ff01007387 */ /* 0x0001e20000100800 */
[----:B------:R-:W1:Y:S03]  /*0680*/  LDCU.64 UR4, c[0x4][URZ] ;  /* 0x01000000ff0477ac */ /* 0x000e660008000a00 */
[----:B------:R0:W-:Y:S01]  /*0690*/  STL.64 [R1+0x8], R16 ;  /* 0x0000081001007387 */ /* 0x0001e20000100a00 */
[----:B------:R-:W2:Y:S01]  /*06a0*/  LDC.64 R8, c[0x4][R8] ;  /* 0x0100000008087b82 */ /* 0x000ea20000000a00 */
[----:B-1----:R-:W-:Y:S02]  /*06b0*/  IMAD.U32 R4, RZ, RZ, UR4 ;  /* 0x00000004ff047e24 */ /* 0x002fe4000f8e00ff */
[----:B0-----:R-:W-:-:S07]  /*06c0*/  IMAD.U32 R5, RZ, RZ, UR5 ;  /* 0x00000005ff057e24 */ /* 0x001fce000f8e00ff */
[----:B------:R-:W-:-:S07]  /*06d0*/  LEPC R20, `(.L_x_25) ;  /* 0x000000001014794e */ /* 0x000fce0000000000 */
[----:B--2---:R-:W-:Y:S05]  /*06e0*/  CALL.ABS.NOINC R8 ;  /* 0x0000000008007343 */ /* 0x004fea0003c00000 */
.L_x_25:
[----:B------:R-:W-:Y:S05]  /*06f0*/  BRA `(.L_x_24) ;  /* 0x0000000000547947 */ /* 0x000fea0003800000 */
.L_x_23:
[----:B------:R-:W-:Y:S01]  /*0700*/  MOV R8, 0x8 ;  /* 0x0000000800087802 */ /* 0x000fe20000000f00 */
[----:B------:R-:W-:Y:S01]  /*0710*/  IMAD.MOV.U32 R0, RZ, RZ, 0x100 ;  /* 0x00000100ff007424 */ /* 0x000fe200078e00ff */
[----:B------:R0:W-:Y:S01]  /*0720*/  STL.64 [R1+0x8], R16 ;  /* 0x0000081001007387 */ /* 0x0001e20000100a00 */
[----:B------:R-:W1:Y:S03]  /*0730*/  LDCU.64 UR4, c[0x4][URZ] ;  /* 0x01000000ff0477ac */ /* 0x000e660008000a00 */
[----:B------:R0:W-:Y:S01]  /*0740*/  STL [R1], R0 ;  /* 0x0000000001007387 */ /* 0x0001e20000100800 */
[----:B------:R-:W2:Y:S01]  /*0750*/  LDC.64 R8, c[0x4][R8] ;  /* 0x0100000008087b82 */ /* 0x000ea20000000a00 */
[----:B-1----:R-:W-:Y:S02]  /*0760*/  IMAD.U32 R4, RZ, RZ, UR4 ;  /* 0x00000004ff047e24 */ /* 0x002fe4000f8e00ff */
[----:B0-----:R-:W-:-:S07]  /*0770*/  IMAD.U32 R5, RZ, RZ, UR5 ;  /* 0x00000005ff057e24 */ /* 0x001fce000f8e00ff */
[----:B------:R-:W-:-:S07]  /*0780*/  LEPC R20, `(.L_x_26) ;  /* 0x000000001014794e */ /* 0x000fce0000000000 */
[----:B--2---:R-:W-:Y:S05]  /*0790*/  CALL.ABS.NOINC R8 ;  /* 0x0000000008007343 */ /* 0x004fea0003c00000 */
.L_x_26:
[----:B------:R-:W-:Y:S05]  /*07a0*/  BRA `(.L_x_24) ;  /* 0x0000000000287947 */ /* 0x000fea0003800000 */
.L_x_22:
        /* <DEDUP_REMOVED lines=10> */
.L_x_24:
[----:B------:R-:W-:Y:S05]  /*0850*/  BSYNC.RECONVERGENT B6 ;  /* 0x0000000000067941 */ /* 0x000fea0003800200 */
.L_x_21:
[----:B------:R-:W0:Y:S01]  /*0860*/  MUFU.RCP64H R7, 0.00024099997244775295258 ;  /* 0x3f2f969e00077908 */ /* 0x000e220000001800 */
[----:B------:R-:W-:Y:S02]  /*0870*/  HFMA2 R5, -RZ, RZ, 1.7958984375, -0.0016155242919921875 ;  /* 0x3f2f969eff057431 */ /* 0x000fe400000001ff */
[----:B------:R-:W-:Y:S01]  /*0880*/  IMAD.MOV.U32 R4, RZ, RZ, 0x3c968944 ;  /* 0x3c968944ff047424 */ /* 0x000fe200078e00ff */
[----:B------:R-:W1:Y:S01]  /*0890*/  LDCU UR4, c[0x0][0x388] ;  /* 0x00007100ff0477ac */ /* 0x000e620008000800 */
[----:B------:R-:W-:-:S06]  /*08a0*/  IMAD.MOV.U32 R6, RZ, RZ, 0x1 ;  /* 0x00000001ff067424 */ /* 0x000fcc00078e00ff */
[----:B0-----:R-:W-:-:S08]  /*08b0*/  DFMA R8, R6, -R4, 1 ;  /* 0x3ff000000608742b */ /* 0x001fd00000000804 */
[----:B------:R-:W-:Y:S02]  /*08c0*/  DFMA R10, R8, R8, R8 ;  /* 0x00000008080a722b */ /* 0x000fe40000000008 */
[----:B-1----:R-:W0:Y:S06]  /*08d0*/  F2F.F64.F32 R8, UR4 ;  /* 0x0000000400087d10 */ /* 0x002e2c0008201800 */
[----:B------:R-:W-:-:S08]  /*08e0*/  DFMA R10, R6, R10, R6 ;  /* 0x0000000a060a722b */ /* 0x000fd00000000006 */
[----:B------:R-:W-:Y:S02]  /*08f0*/  DFMA R6, R10, -R4, 1 ;  /* 0x3ff000000a06742b */ /* 0x000fe40000000804 */
[----:B0-----:R-:W-:-:S06]  /*0900*/  DMUL R8, R8, 1000000 ;  /* 0x412e848008087828 */ /* 0x001fcc0000000000 */
[----:B------:R-:W-:-:S04]  /*0910*/  DFMA R6, R10, R6, R10 ;  /* 0x000000060a06722b */ /* 0x000fc8000000000a */
[----:B------:R-:W-:-:S04]  /*0920*/  FSETP.GEU.AND P1, PT, |R9|, 6.5827683646048100446e-37, PT ;  /* 0x036000000900780b */ /* 0x000fc80003f2e200 */
[----:B------:R-:W-:-:S08]  /*0930*/  DMUL R10, R8, R6 ;  /* 0x00000006080a7228 */ /* 0x000fd00000000000 */
[----:B------:R-:W-:-:S08]  /*0940*/  DFMA R4, R10, -R4, R8 ;  /* 0x800000040a04722b */ /* 0x000fd00000000008 */
[----:B------:R-:W-:Y:S02]  /*0950*/  DFMA R4, R6, R4, R10 ;  /* 0x000000040604722b */ /* 0x000fe4000000000a */
[----:B------:R-:W-:-:S08]  /*0960*/  DMUL R6, R18, R18 ;  /* 0x0000001212067228 */ /* 0x000fd00000000000 */
[----:B------:R-:W-:-:S05]  /*0970*/  FFMA R0, RZ, 0.68589198589324951172, R5 ;  /* 0x3f2f969eff007823 */ /* 0x000fca0000000005 */
[----:B------:R-:W-:-:S13]  /*0980*/  FSETP.GT.AND P0, PT, |R0|, 1.469367938527859385e-39, PT ;  /* 0x001000000000780b */ /* 0x000fda0003f04200 */
[----:B------:R-:W-:Y:S05]  /*0990*/  @P0 BRA P1, `(.L_x_27) ;  /* 0x0000000000180947 */ /* 0x000fea0000800000 */
[----:B------:R-:W-:Y:S01]  /*09a0*/  IMAD.MOV.U32 R4, RZ, RZ, R8 ;  /* 0x000000ffff047224 */ /* 0x000fe200078e0008 */
[----:B------:R-:W-:Y:S01]  /*09b0*/  MOV R26, 0xa00 ;  /* 0x00000a00001a7802 */ /* 0x000fe20000000f00 */
[----:B------:R-:W-:Y:S02]  /*09c0*/  IMAD.MOV.U32 R5, RZ, RZ, R9 ;  /* 0x000000ffff057224 */ /* 0x000fe400078e0009 */
[----:B------:R-:W-:Y:S02]  /*09d0*/  IMAD.MOV.U32 R8, RZ, RZ, 0x3c968944 ;  /* 0x3c968944ff087424 */ /* 0x000fe400078e00ff */
[----:B------:R-:W-:-:S07]  /*09e0*/  IMAD.MOV.U32 R9, RZ, RZ, 0x3f2f969e ;  /* 0x3f2f969eff097424 */ /* 0x000fce00078e00ff */
[----:B------:R-:W-:Y:S05]  /*09f0*/  CALL.REL.NOINC `($__internal_1_$__cuda_sm20_div_rn_f64_full) ;  /* 0x0000000000907944 */ /* 0x000fea0003c00000 */
.L_x_27:
[----:B------:R-:W-:Y:S01]  /*0a00*/  DMUL R8, R22, R16 ;  /* 0x0000001016087228 */ /* 0x000fe20000000000 */
[----:B------:R-:W-:Y:S01]  /*0a10*/  IMAD.MOV.U32 R10, RZ, RZ, 0x1 ;  /* 0x00000001ff0a7424 */ /* 0x000fe200078e00ff */
[----:B------:R-:W-:Y:S01]  /*0a20*/  UMOV UR4, 0x54442d28 ;  /* 0x54442d2800047882 */ /* 0x000fe20000000000 */
[----:B------:R-:W-:Y:S01]  /*0a30*/  UMOV UR5, 0x401921fb ;  /* 0x401921fb00057882 */ /* 0x000fe20000000000 */
[----:B------:R-:W-:Y:S01]  /*0a40*/  BSSY.RECONVERGENT B0, `(.L_x_28) ;  /* 0x0000016000007945 */ /* 0x000fe20003800200 */
[----:B------:R-:W-:-:S03]  /*0a50*/  DMUL R4, R4, -UR4 ;  /* 0x8000000404047c28 */ /* 0x000fc60008000000 */
[----:B------:R-:W-:-:S05]  /*0a60*/  DMUL R8, R22, R8 ;  /* 0x0000000816087228 */ /* 0x000fca0000000000 */
[----:B------:R-:W-:Y:S01]  /*0a70*/  DMUL R14, R6, R4 ;  /* 0x00000004060e7228 */ /* 0x000fe20000000000 */
[----:B------:R-:W0:Y:S09]  /*0a80*/  MUFU.RCP64H R11, R9 ;  /* 0x00000009000b7308 */ /* 0x000e320000001800 */
[----:B------:R-:W-:Y:S01]  /*0a90*/  FSETP.GEU.AND P1, PT, |R15|, 6.5827683646048100446e-37, PT ;  /* 0x036000000f00780b */ /* 0x000fe20003f2e200 */
[----:B0-----:R-:W-:-:S08]  /*0aa0*/  DFMA R12, -R8, R10, 1 ;  /* 0x3ff00000080c742b */ /* 0x001fd0000000010a */
[----:B------:R-:W-:-:S08]  /*0ab0*/  DFMA R12, R12, R12, R12 ;  /* 0x0000000c0c0c722b */ /* 0x000fd0000000000c */
[----:B------:R-:W-:-:S08]  /*0ac0*/  DFMA R12, R10, R12, R10 ;  /* 0x0000000c0a0c722b */ /* 0x000fd0000000000a */
[----:B------:R-:W-:-:S08]  /*0ad0*/  DFMA R10, -R8, R12, 1 ;  /* 0x3ff00000080a742b */ /* 0x000fd0000000010c */
[----:B------:R-:W-:-:S08]  /*0ae0*/  DFMA R10, R12, R10, R12 ;  /* 0x0000000a0c0a722b */ /* 0x000fd0000000000c */
[----:B------:R-:W-:-:S08]  /*0af0*/  DMUL R4, R14, R10 ;  /* 0x0000000a0e047228 */ /* 0x000fd00000000000 */
[----:B------:R-:W-:-:S08]  /*0b00*/  DFMA R6, -R8, R4, R14 ;  /* 0x000000040806722b */ /* 0x000fd0000000010e */
[----:B------:R-:W-:Y:S02]  /*0b10*/  DFMA R4, R10, R6, R4 ;  /* 0x000000060a04722b */ /* 0x000fe40000000004 */
[----:B------:R-:W0:Y:S08]  /*0b20*/  LDC.64 R6, c[0x0][0x358] ;  /* 0x0000d600ff067b82 */ /* 0x000e300000000a00 */
[----:B------:R-:W-:-:S05]  /*0b30*/  FFMA R0, RZ, R9, R5 ;  /* 0x00000009ff007223 */ /* 0x000fca0000000005 */
[----:B------:R-:W-:-:S13]  /*0b40*/  FSETP.GT.AND P0, PT, |R0|, 1.469367938527859385e-39, PT ;  /* 0x001000000000780b */ /* 0x000fda0003f04200 */
[----:B------:R-:W-:Y:S05]  /*0b50*/  @P0 BRA P1, `(.L_x_29) ;  /* 0x0000000000100947 */ /* 0x000fea0000800000 */
[----:B------:R-:W-:Y:S01]  /*0b60*/  IMAD.MOV.U32 R4, RZ, RZ, R14 ;  /* 0x000000ffff047224 */ /* 0x000fe200078e000e */
[----:B------:R-:W-:Y:S01]  /*0b70*/  MOV R26, 0xba0 ;  /* 0x00000ba0001a7802 */ /* 0x000fe20000000f00 */
[----:B------:R-:W-:-:S07]  /*0b80*/  IMAD.MOV.U32 R5, RZ, RZ, R15 ;  /* 0x000000ffff057224 */ /* 0x000fce00078e000f */
[----:B0-----:R-:W-:Y:S05]  /*0b90*/  CALL.REL.NOINC `($__internal_1_$__cuda_sm20_div_rn_f64_full) ;  /* 0x0000000000287944 */ /* 0x001fea0003c00000 */
.L_x_29:
[----:B------:R-:W-:Y:S05]  /*0ba0*/  BSYNC.RECONVERGENT B0 ;  /* 0x0000000000007941 */ /* 0x000fea0003800200 */
.L_x_28:
[----:B------:R-:W1:Y:S01]  /*0bb0*/  LDC.64 R8, c[0x0][0x380] ;  /* 0x0000e000ff087b82 */ /* 0x000e620000000a00 */
[----:B0-----:R-:W-:Y:S02]  /*0bc0*/  R2UR UR4, R6 ;  /* 0x00000000060472ca */ /* 0x001fe400000e0000 */
[----:B------:R-:W-:Y:S02]  /*0bd0*/  R2UR UR5, R7 ;  /* 0x00000000070572ca */ /* 0x000fe400000e0000 */
[----:B------:R-:W-:-:S04]  /*0be0*/  ISETP.NE.AND P0, PT, R2, RZ, PT ;  /* 0x000000ff0200720c */ /* 0x000fc80003f05270 */
[----:B------:R-:W-:Y:S02]  /*0bf0*/  FSEL R2, R4, RZ, P0 ;  /* 0x000000ff04027208 */ /* 0x000fe40000000000 */
[----:B------:R-:W-:Y:S01]  /*0c00*/  FSEL R3, R5, RZ, P0 ;  /* 0x000000ff05037208 */ /* 0x000fe20000000000 */
[----:B-1----:R-:W-:-:S05]  /*0c10*/  IMAD.WIDE R24, R24, 0x8, R8 ;  /* 0x0000000818187825 */ /* 0x002fca00078e0208 */
[----:B------:R-:W-:Y:S01]  /*0c20*/  STG.E.64 desc[UR4][R24.64], R2 ;  /* 0x0000000218007986 */ /* 0x000fe2000c101b04 */
[----:B------:R-:W-:Y:S05]  /*0c30*/  EXIT ;  /* 0x000000000000794d */ /* 0x000fea0003800000 */
        .weak           $__internal_1_$__cuda_sm20_div_rn_f64_full
        .type           $__internal_1_$__cuda_sm20_div_rn_f64_full,@function
        .size           $__internal_1_$__cuda_sm20_div_rn_f64_full,(.L_x_37 - $__internal_1_$__cuda_sm20_div_rn_f64_full)
$__internal_1_$__cuda_sm20_div_rn_f64_full:
[C---:B------:R-:W-:Y:S01]  /*0c40*/  FSETP.GEU.AND P0, PT, |R9|.reuse, 1.469367938527859385e-39, PT ;  /* 0x001000000900780b */ /* 0x040fe20003f0e200 */
[----:B------:R-:W-:Y:S01]  /*0c50*/  IMAD.MOV.U32 R12, RZ, RZ, 0x1 ;  /* 0x00000001ff0c7424 */ /* 0x000fe200078e00ff */
[----:B------:R-:W-:Y:S01]  /*0c60*/  LOP3.LUT R10, R9, 0x800fffff, RZ, 0xc0, !PT ;  /* 0x800fffff090a7812 */ /* 0x000fe200078ec0ff */
[----:B------:R-:W-:Y:S01]  /*0c70*/  BSSY.RECONVERGENT B1, `(.L_x_30) ;  /* 0x0000054000017945 */ /* 0x000fe20003800200 */
[C---:B------:R-:W-:Y:S02]  /*0c80*/  FSETP.GEU.AND P2, PT, |R5|.reuse, 1.469367938527859385e-39, PT ;  /* 0x001000000500780b */ /* 0x040fe40003f4e200 */
[----:B------:R-:W-:Y:S01]  /*0c90*/  LOP3.LUT R11, R10, 0x3ff00000, RZ, 0xfc, !PT ;  /* 0x3ff000000a0b7812 */ /* 0x000fe200078efcff */
[----:B------:R-:W-:Y:S01]  /*0ca0*/  IMAD.MOV.U32 R10, RZ, RZ, R8 ;  /* 0x000000ffff0a7224 */ /* 0x000fe200078e0008 */
[----:B------:R-:W-:Y:S02]  /*0cb0*/  LOP3.LUT R3, R5, 0x7ff00000, RZ, 0xc0, !PT ;  /* 0x7ff0000005037812 */ /* 0x000fe400078ec0ff */
[----:B------:R-:W-:-:S03]  /*0cc0*/  LOP3.LUT R28, R9, 0x7ff00000, RZ, 0xc0, !PT ;  /* 0x7ff00000091c7812 */ /* 0x000fc600078ec0ff */
[----:B------:R-:W-:Y:S01]  /*0cd0*/  @!P0 DMUL R10, R8, 8.98846567431157953865e+307 ;  /* 0x7fe00000080a8828 */ /* 0x000fe20000000000 */
[----:B------:R-:W-:-:S03]  /*0ce0*/  ISETP.GE.U32.AND P1, PT, R3, R28, PT ;  /* 0x0000001c0300720c */ /* 0x000fc60003f26070 */
[----:B------:R-:W-:Y:S01]  /*0cf0*/  @!P2 LOP3.LUT R0, R9, 0x7ff00000, RZ, 0xc0, !PT ;  /* 0x7ff000000900a812 */ /* 0x000fe200078ec0ff */
[----:B------:R-:W-:Y:S01]  /*0d00*/  @!P2 IMAD.MOV.U32 R20, RZ, RZ, RZ ;  /* 0x000000ffff14a224 */ /* 0x000fe200078e00ff */
[----:B------:R-:W0:Y:S02]  /*0d10*/  MUFU.RCP64H R13, R11 ;  /* 0x0000000b000d7308 */ /* 0x000e240000001800 */
[----:B------:R-:W-:Y:S01]  /*0d20*/  @!P2 ISETP.GE.U32.AND P3, PT, R3, R0, PT ;  /* 0x000000000300a20c */ /* 0x000fe20003f66070 */
[----:B------:R-:W-:Y:S01]  /*0d30*/  IMAD.MOV.U32 R0, RZ, RZ, 0x1ca00000 ;  /* 0x1ca00000ff007424 */ /* 0x000fe200078e00ff */
[----:B------:R-:W-:-:S04]  /*0d40*/  @!P0 LOP3.LUT R28, R11, 0x7ff00000, RZ, 0xc0, !PT ;  /* 0x7ff000000b1c8812 */ /* 0x000fc800078ec0ff */
[----:B------:R-:W-:Y:S01]  /*0d50*/  @!P2 SEL R15, R0, 0x63400000, !P3 ;  /* 0x63400000000fa807 */ /* 0x000fe20005800000 */
[----:B0-----:R-:W-:-:S08]  /*0d60*/  DFMA R18, R12, -R10, 1 ;  /* 0x3ff000000c12742b */ /* 0x001fd0000000080a */
[----:B------:R-:W-:-:S08]  /*0d70*/  DFMA R18, R18, R18, R18 ;  /* 0x000000121212722b */ /* 0x000fd00000000012 */
[----:B------:R-:W-:Y:S01]  /*0d80*/  DFMA R18, R12, R18, R12 ;  /* 0x000000120c12722b */ /* 0x000fe2000000000c */
[--C-:B------:R-:W-:Y:S02]  /*0d90*/  @!P2 LOP3.LUT R12, R15, 0x80000000, R5.reuse, 0xf8, !PT ;  /* 0x800000000f0ca812 */ /* 0x100fe400078ef805 */
[----:B------:R-:W-:Y:S02]  /*0da0*/  SEL R13, R0, 0x63400000, !P1 ;  /* 0x63400000000d7807 */ /* 0x000fe40004800000 */
[----:B------:R-:W-:Y:S01]  /*0db0*/  @!P2 LOP3.LUT R21, R12, 0x100000, RZ, 0xfc, !PT ;  /* 0x001000000c15a812 */ /* 0x000fe200078efcff */
[----:B------:R-:W-:Y:S02]  /*0dc0*/  IMAD.MOV.U32 R12, RZ, RZ, R4 ;  /* 0x000000ffff0c7224 */ /* 0x000fe400078e0004 */
[----:B------:R-:W-:Y:S01]  /*0dd0*/  DFMA R14, R18, -R10, 1 ;  /* 0x3ff00000120e742b */ /* 0x000fe2000000080a */
[----:B------:R-:W-:-:S06]  /*0de0*/  LOP3.LUT R13, R13, 0x800fffff, R5, 0xf8, !PT ;  /* 0x800fffff0d0d7812 */ /* 0x000fcc00078ef805 */
[----:B------:R-:W-:Y:S02]  /*0df0*/  @!P2 DFMA R12, R12, 2, -R20 ;  /* 0x400000000c0ca82b */ /* 0x000fe40000000814 */
[----:B------:R-:W-:-:S08]  /*0e00*/  DFMA R14, R18, R14, R18 ;  /* 0x0000000e120e722b */ /* 0x000fd00000000012 */
[----:B------:R-:W-:-:S08]  /*0e10*/  DMUL R18, R14, R12 ;  /* 0x0000000c0e127228 */ /* 0x000fd00000000000 */
[----:B------:R-:W-:-:S08]  /*0e20*/  DFMA R20, R18, -R10, R12 ;  /* 0x8000000a1214722b */ /* 0x000fd0000000000c */
[----:B------:R-:W-:Y:S01]  /*0e30*/  DFMA R20, R14, R20, R18 ;  /* 0x000000140e14722b */ /* 0x000fe20000000012 */
[----:B------:R-:W-:Y:S01]  /*0e40*/  IMAD.MOV.U32 R14, RZ, RZ, R3 ;  /* 0x000000ffff0e7224 */ /* 0x000fe200078e0003 */
[----:B------:R-:W-:Y:S01]  /*0e50*/  @!P2 LOP3.LUT R14, R13, 0x7ff00000, RZ, 0xc0, !PT ;  /* 0x7ff000000d0ea812 */ /* 0x000fe200078ec0ff */
[----:B------:R-:W-:-:S04]  /*0e60*/  VIADD R18, R28, 0xffffffff ;  /* 0xffffffff1c127836 */ /* 0x000fc80000000000 */
[----:B------:R-:W-:-:S05]  /*0e70*/  VIADD R15, R14, 0xffffffff ;  /* 0xffffffff0e0f7836 */ /* 0x000fca0000000000 */
[----:B------:R-:W-:-:S04]  /*0e80*/  ISETP.GT.U32.AND P0, PT, R15, 0x7feffffe, PT ;  /* 0x7feffffe0f00780c */ /* 0x000fc80003f04070 */
[----:B------:R-:W-:-:S13]  /*0e90*/  ISETP.GT.U32.OR P0, PT, R18, 0x7feffffe, P0 ;  /* 0x7feffffe1200780c */ /* 0x000fda0000704470 */
[----:B------:R-:W-:Y:S05]  /*0ea0*/  @P0 BRA `(.L_x_31) ;  /* 0x00000000006c0947 */ /* 0x000fea0003800000 */
[----:B------:R-:W-:-:S04]  /*0eb0*/  LOP3.LUT R14, R9, 0x7ff00000, RZ, 0xc0, !PT ;  /* 0x7ff00000090e7812 */ /* 0x000fc800078ec0ff */
[CC--:B------:R-:W-:Y:S02]  /*0ec0*/  VIADDMNMX R4, R3.reuse, -R14.reuse, 0xb9600000, !PT ;  /* 0xb960000003047446 */ /* 0x0c0fe4000780090e */
[----:B------:R-:W-:Y:S02]  /*0ed0*/  ISETP.GE.U32.AND P0, PT, R3, R14, PT ;  /* 0x0000000e0300720c */ /* 0x000fe40003f06070 */
[----:B------:R-:W-:Y:S02]  /*0ee0*/  VIMNMX R4, PT, PT, R4, 0x46a00000, PT ;  /* 0x46a0000004047848 */ /* 0x000fe40003fe0100 */
[----:B------:R-:W-:-:S04]  /*0ef0*/  SEL R3, R0, 0x63400000, !P0 ;  /* 0x6340000000037807 */ /* 0x000fc80004000000 */
[----:B------:R-:W-:Y:S01]  /*0f00*/  IADD3 R0, PT, PT, -R3, R4, RZ ;  /* 0x0000000403007210 */ /* 0x000fe20007ffe1ff */
[----:B------:R-:W-:-:S04]  /*0f10*/  IMAD.MOV.U32 R4, RZ, RZ, RZ ;  /* 0x000000ffff047224 */ /* 0x000fc800078e00ff */
[----:B------:R-:W-:-:S06]  /*0f20*/  VIADD R5, R0, 0x7fe00000 ;  /* 0x7fe0000000057836 */ /* 0x000fcc0000000000 */
[----:B------:R-:W-:-:S10]  /*0f30*/  DMUL R18, R20, R4 ;  /* 0x0000000414127228 */ /* 0x000fd40000000000 */
[----:B------:R-:W-:-:S13]  /*0f40*/  FSETP.GTU.AND P0, PT, |R19|, 1.469367938527859385e-39, PT ;  /* 0x001000001300780b */ /* 0x000fda0003f0c200 */
[----:B------:R-:W-:Y:S05]  /*0f50*/  @P0 BRA `(.L_x_32) ;  /* 0x0000000000940947 */ /* 0x000fea0003800000 */
[----:B------:R-:W-:Y:S01]  /*0f60*/  DFMA R10, R20, -R10, R12 ;  /* 0x8000000a140a722b */ /* 0x000fe2000000000c */
[----:B------:R-:W-:-:S09]  /*0f70*/  IMAD.MOV.U32 R8, RZ, RZ, RZ ;  /* 0x000000ffff087224 */ /* 0x000fd200078e00ff */
[C---:B------:R-:W-:Y:S02]  /*0f80*/  FSETP.NEU.AND P0, PT, R11.reuse, RZ, PT ;  /* 0x000000ff0b00720b */ /* 0x040fe40003f0d000 */
[----:B------:R-:W-:-:S04]  /*0f90*/  LOP3.LUT R3, R11, 0x80000000, R9, 0x48, !PT ;  /* 0x800000000b037812 */ /* 0x000fc800078e4809 */
[----:B------:R-:W-:-:S07]  /*0fa0*/  LOP3.LUT R9, R3, R5, RZ, 0xfc, !PT ;  /* 0x0000000503097212 */ /* 0x000fce00078efcff */
[----:B------:R-:W-:Y:S05]  /*0fb0*/  @!P0 BRA `(.L_x_32) ;  /* 0x00000000007c8947 */ /* 0x000fea0003800000 */
[----:B------:R-:W-:Y:S01]  /*0fc0*/  IMAD.MOV R5, RZ, RZ, -R0 ;  /* 0x000000ffff057224 */ /* 0x000fe200078e0a00 */
[----:B------:R-:W-:Y:S01]  /*0fd0*/  DMUL.RP R8, R20, R8 ;  /* 0x0000000814087228 */ /* 0x000fe20000008000 */
[----:B------:R-:W-:-:S06]  /*0fe0*/  IMAD.MOV.U32 R4, RZ, RZ, RZ ;  /* 0x000000ffff047224 */ /* 0x000fcc00078e00ff */
[----:B------:R-:W-:-:S03]  /*0ff0*/  DFMA R4, R18, -R4, R20 ;  /* 0x800000041204722b */ /* 0x000fc60000000014 */
[----:B------:R-:W-:-:S03]  /*1000*/  LOP3.LUT R3, R9, R3, RZ, 0x3c, !PT ;  /* 0x0000000309037212 */ /* 0x000fc600078e3cff */
[----:B------:R-:W-:-:S04]  /*1010*/  IADD3 R4, PT, PT, -R0, -0x43300000, RZ ;  /* 0xbcd0000000047810 */ /* 0x000fc80007ffe1ff */
[----:B------:R-:W-:-:S04]  /*1020*/  FSETP.NEU.AND P0, PT, |R5|, R4, PT ;  /* 0x000000040500720b */ /* 0x000fc80003f0d200 */
[----:B------:R-:W-:Y:S02]  /*1030*/  FSEL R18, R8, R18, !P0 ;  /* 0x0000001208127208 */ /* 0x000fe40004000000 */
[----:B------:R-:W-:Y:S01]  /*1040*/  FSEL R19, R3, R19, !P0 ;  /* 0x0000001303137208 */ /* 0x000fe20004000000 */
[----:B------:R-:W-:Y:S06]  /*1050*/  BRA `(.L_x_32) ;  /* 0x0000000000547947 */ /* 0x000fec0003800000 */
.L_x_31:
[----:B------:R-:W-:-:S14]  /*1060*/  DSETP.NAN.AND P0, PT, R4, R4, PT ;  /* 0x000000040400722a */ /* 0x000fdc0003f08000 */
[----:B------:R-:W-:Y:S05]  /*1070*/  @P0 BRA `(.L_x_33) ;  /* 0x0000000000440947 */ /* 0x000fea0003800000 */
[----:B------:R-:W-:-:S14]  /*1080*/  DSETP.NAN.AND P0, PT, R8, R8, PT ;  /* 0x000000080800722a */ /* 0x000fdc0003f08000 */
[----:B------:R-:W-:Y:S05]  /*1090*/  @P0 BRA `(.L_x_34) ;  /* 0x0000000000300947 */ /* 0x000fea0003800000 */
[----:B------:R-:W-:Y:S01]  /*10a0*/  ISETP.NE.AND P0, PT, R14, R28, PT ;  /* 0x0000001c0e00720c */ /* 0x000fe20003f05270 */
[----:B------:R-:W-:Y:S02]  /*10b0*/  IMAD.MOV.U32 R18, RZ, RZ, 0x0 ;  /* 0x00000000ff127424 */ /* 0x000fe400078e00ff */
[----:B------:R-:W-:-:S10]  /*10c0*/  IMAD.MOV.U32 R19, RZ, RZ, -0x80000 ;  /* 0xfff80000ff137424 */ /* 0x000fd400078e00ff */
[----:B------:R-:W-:Y:S05]  /*10d0*/  @!P0 BRA `(.L_x_32) ;  /* 0x0000000000348947 */ /* 0x000fea0003800000 */
[----:B------:R-:W-:Y:S02]  /*10e0*/  ISETP.NE.AND P0, PT, R14, 0x7ff00000, PT ;  /* 0x7ff000000e00780c */ /* 0x000fe40003f05270 */
[----:B------:R-:W-:Y:S02]  /*10f0*/  LOP3.LUT R19, R5, 0x80000000, R9, 0x48, !PT ;  /* 0x8000000005137812 */ /* 0x000fe400078e4809 */
[----:B------:R-:W-:-:S13]  /*1100*/  ISETP.EQ.OR P0, PT, R28, RZ, !P0 ;  /* 0x000000ff1c00720c */ /* 0x000fda0004702670 */
[----:B------:R-:W-:Y:S01]  /*1110*/  @P0 LOP3.LUT R0, R19, 0x7ff00000, RZ, 0xfc, !PT ;  /* 0x7ff0000013000812 */ /* 0x000fe200078efcff */
[----:B------:R-:W-:Y:S02]  /*1120*/  @!P0 IMAD.MOV.U32 R18, RZ, RZ, RZ ;  /* 0x000000ffff128224 */ /* 0x000fe400078e00ff */
[----:B------:R-:W-:Y:S02]  /*1130*/  @P0 IMAD.MOV.U32 R18, RZ, RZ, RZ ;  /* 0x000000ffff120224 */ /* 0x000fe400078e00ff */
[----:B------:R-:W-:Y:S01]  /*1140*/  @P0 IMAD.MOV.U32 R19, RZ, RZ, R0 ;  /* 0x000000ffff130224 */ /* 0x000fe200078e0000 */
[----:B------:R-:W-:Y:S06]  /*1150*/  BRA `(.L_x_32) ;  /* 0x0000000000147947 */ /* 0x000fec0003800000 */
.L_x_34:
[----:B------:R-:W-:Y:S01]  /*1160*/  LOP3.LUT R19, R9, 0x80000, RZ, 0xfc, !PT ;  /* 0x0008000009137812 */ /* 0x000fe200078efcff */
[----:B------:R-:W-:Y:S01]  /*1170*/  IMAD.MOV.U32 R18, RZ, RZ, R8 ;  /* 0x000000ffff127224 */ /* 0x000fe200078e0008 */
[----:B------:R-:W-:Y:S06]  /*1180*/  BRA `(.L_x_32) ;  /* 0x0000000000087947 */ /* 0x000fec0003800000 */
.L_x_33:
[----:B------:R-:W-:Y:S01]  /*1190*/  LOP3.LUT R19, R5, 0x80000, RZ, 0xfc, !PT ;  /* 0x0008000005137812 */ /* 0x000fe200078efcff */
[----:B------:R-:W-:-:S07]  /*11a0*/  IMAD.MOV.U32 R18, RZ, RZ, R4 ;  /* 0x000000ffff127224 */ /* 0x000fce00078e0004 */
.L_x_32:
[----:B------:R-:W-:Y:S05]  /*11b0*/  BSYNC.RECONVERGENT B1 ;  /* 0x0000000000017941 */ /* 0x000fea0003800200 */
.L_x_30:
[----:B------:R-:W-:Y:S02]  /*11c0*/  IMAD.MOV.U32 R27, RZ, RZ, 0x0 ;  /* 0x00000000ff1b7424 */ /* 0x000fe400078e00ff */
[----:B------:R-:W-:Y:S02]  /*11d0*/  IMAD.MOV.U32 R4, RZ, RZ, R18 ;  /* 0x000000ffff047224 */ /* 0x000fe400078e0012 */
[----:B------:R-:W-:Y:S01]  /*11e0*/  IMAD.MOV.U32 R5, RZ, RZ, R19 ;  /* 0x000000ffff057224 */ /* 0x000fe200078e0013 */
[----:B------:R-:W-:Y:S06]  /*11f0*/  RET.REL.NODEC R26 `(calPhaseKernel) ;  /* 0xffffffec1a807950 */ /* 0x000fec0003c3ffff */
.L_x_35:
        /* <DEDUP_REMOVED lines=16> */
.L_x_37:


//--------------------- .nv.global.init           --------------------------
	.section	.nv.global.init,"aw",@progbits
.nv.global.init:
	.type		$str,@object
	.size		$str,(.L_0 - $str)
$str:
        /*0000*/ 	.byte	0x66, 0x72, 0x65, 0x71, 0x75, 0x65, 0x6e, 0x63, 0x79, 0x3a, 0x20, 0x25, 0x64, 0x20, 0x25, 0x66
        /*0010*/ 	.byte	0x20, 0x00
.L_0:


//--------------------- .nv.shared.reserved.0     --------------------------
	.section	.nv.shared.reserved.0,"aw",@nobits
	.weak		__nv_reservedSMEM_offset_0_alias
	.size		__nv_reservedSMEM_offset_0_alias, 0, 64
	.other		__nv_reservedSMEM_offset_0_alias,@"STO_CUDA_RESERVED_SHARED STV_DEFAULT"
__nv_reservedSMEM_offset_0_alias:
	.zero		0
	.zero		64


//--------------------- .nv.constant0.convolve    --------------------------
	.section	.nv.constant0.convolve,"a",@progbits
	.sectionflags	@""
	.align	4
.nv.constant0.convolve:
	.zero		912


//--------------------- .nv.constant0.typecast_out --------------------------
	.section	.nv.constant0.typecast_out,"a",@progbits
	.sectionflags	@""
	.align	4
.nv.constant0.typecast_out:
	.zero		920


//--------------------- .nv.constant0.typecast_in --------------------------
	.section	.nv.constant0.typecast_in,"a",@progbits
	.sectionflags	@""
	.align	4
.nv.constant0.typecast_in:
	.zero		916


//--------------------- .nv.constant0.calPhaseKernel --------------------------
	.section	.nv.constant0.calPhaseKernel,"a",@progbits
	.sectionflags	@""
	.align	4
.nv.constant0.calPhaseKernel:
	.zero		916


//--------------------- SYMBOLS --------------------------

	.type		.nv.reservedSmem.offset0,@object
	.size		.nv.reservedSmem.offset0,0x4
	.type		vprintf,@function
